//
// Generated by NVIDIA NVVM Compiler
//
// Compiler Build ID: CL-36424714
// Cuda compilation tools, release 13.0, V13.0.88
// Based on NVVM 20.0.0
//

.version 9.0
.target sm_100
.address_size 64

	// .globl	my_kernel_kernel0
// _ZZ17my_kernel_kernel0E18PaddedInput_shared has been demoted
// _ZZ17my_kernel_kernel0E18placeholder_shared has been demoted

.visible .entry my_kernel_kernel0(
	.param .u64 .ptr .align 1 my_kernel_kernel0_param_0,
	.param .u64 .ptr .align 1 my_kernel_kernel0_param_1,
	.param .u64 .ptr .align 1 my_kernel_kernel0_param_2,
	.param .u64 .ptr .align 1 my_kernel_kernel0_param_3
)
{
	.reg .pred 	%p<203>;
	.reg .b16 	%rs<161>;
	.reg .b32 	%r<334>;
	.reg .b32 	%f<334>;
	.reg .b64 	%rd<94>;
	// demoted variable
	.shared .align 4 .b8 _ZZ17my_kernel_kernel0E18PaddedInput_shared[5376];
	// demoted variable
	.shared .align 4 .b8 _ZZ17my_kernel_kernel0E18placeholder_shared[96];
	ld.param.u64 	%rd9, [my_kernel_kernel0_param_0];
	cvta.to.global.u64 	%rd1, %rd9;
	mov.u32 	%r1, %tid.x;
	cvt.u16.u32 	%rs2, %r1;
	mul.hi.u16 	%rs3, %rs2, 5462;
	mul.lo.s16 	%rs4, %rs3, 12;
	sub.s16 	%rs5, %rs2, %rs4;
	mul.lo.s16 	%rs6, %rs5, 14;
	and.b16  	%rs7, %rs6, 254;
	mul.lo.s16 	%rs8, %rs7, 171;
	shr.u16 	%rs9, %rs8, 12;
	cvt.u32.u16 	%r2, %rs9;
	mov.u32 	%r3, %ctaid.x;
	mul.lo.s16 	%rs10, %rs2, 14;
	mul.lo.s32 	%r100, %r3, 24;
	mul.hi.u16 	%rs11, %rs10, 10923;
	shr.u16 	%rs12, %rs11, 2;
	mul.lo.s16 	%rs13, %rs12, 24;
	sub.s16 	%rs14, %rs10, %rs13;
	cvt.u32.u16 	%r101, %rs14;
	mov.u32 	%r102, _ZZ17my_kernel_kernel0E18PaddedInput_shared;
	mad.lo.s32 	%r4, %r1, 56, %r102;
	or.b16  	%rs15, %rs10, 1;
	mul.hi.u16 	%rs16, %rs15, 24967;
	shr.u16 	%rs17, %rs16, 6;
	mul.lo.s16 	%rs18, %rs17, 168;
	sub.s16 	%rs19, %rs15, %rs18;
	mul.lo.s16 	%rs20, %rs19, 171;
	shr.u16 	%rs21, %rs20, 12;
	cvt.u32.u16 	%r5, %rs21;
	mul.hi.u16 	%rs22, %rs15, 10923;
	shr.u16 	%rs23, %rs22, 2;
	add.s16 	%rs24, %rs10, 2;
	mul.hi.u16 	%rs25, %rs24, -15603;
	shr.u16 	%rs26, %rs25, 7;
	mul.lo.s16 	%rs27, %rs26, 168;
	sub.s16 	%rs28, %rs24, %rs27;
	mul.lo.s16 	%rs29, %rs28, 171;
	shr.u16 	%rs30, %rs29, 12;
	cvt.u32.u16 	%r6, %rs30;
	mul.hi.u16 	%rs31, %rs24, 10923;
	shr.u16 	%rs32, %rs31, 2;
	mul.lo.s16 	%rs33, %rs32, 24;
	sub.s16 	%rs34, %rs24, %rs33;
	cvt.u32.u16 	%r103, %rs34;
	add.s16 	%rs35, %rs10, 3;
	mul.hi.u16 	%rs36, %rs35, -15603;
	shr.u16 	%rs37, %rs36, 7;
	mul.lo.s16 	%rs38, %rs37, 168;
	sub.s16 	%rs39, %rs35, %rs38;
	mul.lo.s16 	%rs40, %rs39, 171;
	shr.u16 	%rs41, %rs40, 12;
	cvt.u32.u16 	%r7, %rs41;
	mul.hi.u16 	%rs42, %rs35, 10923;
	shr.u16 	%rs43, %rs42, 2;
	add.s16 	%rs44, %rs10, 4;
	mul.hi.u16 	%rs45, %rs44, -15603;
	shr.u16 	%rs46, %rs45, 7;
	mul.lo.s16 	%rs47, %rs46, 168;
	sub.s16 	%rs48, %rs44, %rs47;
	mul.lo.s16 	%rs49, %rs48, 171;
	shr.u16 	%rs50, %rs49, 12;
	cvt.u32.u16 	%r8, %rs50;
	mul.hi.u16 	%rs51, %rs44, 10923;
	shr.u16 	%rs52, %rs51, 2;
	mul.lo.s16 	%rs53, %rs52, 24;
	sub.s16 	%rs54, %rs44, %rs53;
	cvt.u32.u16 	%r104, %rs54;
	add.s16 	%rs55, %rs10, 5;
	mul.hi.u16 	%rs56, %rs55, -15603;
	shr.u16 	%rs57, %rs56, 7;
	mul.lo.s16 	%rs58, %rs57, 168;
	sub.s16 	%rs59, %rs55, %rs58;
	mul.lo.s16 	%rs60, %rs59, 171;
	shr.u16 	%rs61, %rs60, 12;
	cvt.u32.u16 	%r9, %rs61;
	mul.hi.u16 	%rs62, %rs55, 10923;
	shr.u16 	%rs63, %rs62, 2;
	add.s16 	%rs64, %rs10, 6;
	mul.hi.u16 	%rs65, %rs64, -15603;
	shr.u16 	%rs66, %rs65, 7;
	mul.lo.s16 	%rs67, %rs66, 168;
	sub.s16 	%rs68, %rs64, %rs67;
	mul.lo.s16 	%rs69, %rs68, 171;
	shr.u16 	%rs70, %rs69, 12;
	cvt.u32.u16 	%r10, %rs70;
	mul.hi.u16 	%rs71, %rs64, 10923;
	shr.u16 	%rs72, %rs71, 2;
	mul.lo.s16 	%rs73, %rs72, 24;
	sub.s16 	%rs74, %rs64, %rs73;
	cvt.u32.u16 	%r105, %rs74;
	add.s16 	%rs75, %rs10, 7;
	mul.hi.u16 	%rs76, %rs75, -15603;
	shr.u16 	%rs77, %rs76, 7;
	mul.lo.s16 	%rs78, %rs77, 168;
	sub.s16 	%rs79, %rs75, %rs78;
	mul.lo.s16 	%rs80, %rs79, 171;
	shr.u16 	%rs81, %rs80, 12;
	cvt.u32.u16 	%r11, %rs81;
	mul.hi.u16 	%rs82, %rs75, 10923;
	shr.u16 	%rs83, %rs82, 2;
	add.s16 	%rs84, %rs10, 8;
	mul.hi.u16 	%rs85, %rs84, -15603;
	shr.u16 	%rs86, %rs85, 7;
	mul.lo.s16 	%rs87, %rs86, 168;
	sub.s16 	%rs88, %rs84, %rs87;
	mul.lo.s16 	%rs89, %rs88, 171;
	shr.u16 	%rs90, %rs89, 12;
	cvt.u32.u16 	%r12, %rs90;
	mul.hi.u16 	%rs91, %rs84, 10923;
	shr.u16 	%rs92, %rs91, 2;
	mul.lo.s16 	%rs93, %rs92, 24;
	sub.s16 	%rs94, %rs84, %rs93;
	cvt.u32.u16 	%r106, %rs94;
	add.s16 	%rs95, %rs10, 9;
	mul.hi.u16 	%rs96, %rs95, -15603;
	shr.u16 	%rs97, %rs96, 7;
	mul.lo.s16 	%rs98, %rs97, 168;
	sub.s16 	%rs99, %rs95, %rs98;
	mul.lo.s16 	%rs100, %rs99, 171;
	shr.u16 	%rs101, %rs100, 12;
	cvt.u32.u16 	%r13, %rs101;
	mul.hi.u16 	%rs102, %rs95, 10923;
	shr.u16 	%rs103, %rs102, 2;
	add.s16 	%rs104, %rs10, 10;
	mul.hi.u16 	%rs105, %rs104, -15603;
	shr.u16 	%rs106, %rs105, 7;
	mul.lo.s16 	%rs107, %rs106, 168;
	sub.s16 	%rs108, %rs104, %rs107;
	mul.lo.s16 	%rs109, %rs108, 171;
	shr.u16 	%rs110, %rs109, 12;
	cvt.u32.u16 	%r14, %rs110;
	mul.hi.u16 	%rs111, %rs104, 10923;
	shr.u16 	%rs112, %rs111, 2;
	mul.lo.s16 	%rs113, %rs112, 24;
	sub.s16 	%rs114, %rs104, %rs113;
	cvt.u32.u16 	%r107, %rs114;
	add.s16 	%rs115, %rs10, 11;
	mul.hi.u16 	%rs116, %rs115, -15603;
	shr.u16 	%rs117, %rs116, 7;
	mul.lo.s16 	%rs118, %rs117, 168;
	sub.s16 	%rs119, %rs115, %rs118;
	mul.lo.s16 	%rs120, %rs119, 171;
	shr.u16 	%rs121, %rs120, 12;
	cvt.u32.u16 	%r15, %rs121;
	mul.hi.u16 	%rs122, %rs115, 10923;
	shr.u16 	%rs123, %rs122, 2;
	add.s16 	%rs124, %rs10, 12;
	mul.hi.u16 	%rs125, %rs124, -15603;
	shr.u16 	%rs126, %rs125, 7;
	mul.lo.s16 	%rs127, %rs126, 168;
	sub.s16 	%rs128, %rs124, %rs127;
	mul.lo.s16 	%rs129, %rs128, 171;
	shr.u16 	%rs130, %rs129, 12;
	cvt.u32.u16 	%r16, %rs130;
	mul.hi.u16 	%rs131, %rs124, 10923;
	shr.u16 	%rs132, %rs131, 2;
	mul.lo.s16 	%rs133, %rs132, 24;
	sub.s16 	%rs134, %rs124, %rs133;
	cvt.u32.u16 	%r108, %rs134;
	add.s16 	%rs135, %rs10, 13;
	mul.hi.u16 	%rs136, %rs135, -15603;
	shr.u16 	%rs137, %rs136, 7;
	mul.lo.s16 	%rs138, %rs137, 168;
	sub.s16 	%rs139, %rs135, %rs138;
	mul.lo.s16 	%rs140, %rs139, 171;
	shr.u16 	%rs141, %rs140, 12;
	cvt.u32.u16 	%r17, %rs141;
	mul.hi.u16 	%rs142, %rs135, 10923;
	shr.u16 	%rs143, %rs142, 2;
	shl.b32 	%r109, %r1, 1;
	mul.hi.u16 	%rs1, %rs2, 2731;
	mul.lo.s16 	%rs144, %rs1, 24;
	sub.s16 	%rs145, %rs2, %rs144;
	cvt.u32.u16 	%r18, %rs145;
	mad.lo.s16 	%rs146, %rs1, 336, %rs145;
	mul.wide.u16 	%r110, %rs146, 4;
	add.s32 	%r19, %r102, %r110;
	add.s32 	%r20, %r3, -40;
	add.s32 	%r111, %r100, %r109;
	mul.hi.u32 	%r112, %r3, 1717986919;
	shr.u32 	%r113, %r112, 4;
	mul.lo.s32 	%r114, %r113, 960;
	sub.s32 	%r333, %r111, %r114;
	mul.wide.u16 	%r115, %rs12, 6720;
	add.s32 	%r116, %r115, %r100;
	add.s32 	%r316, %r116, %r101;
	mul.wide.u16 	%r117, %rs23, 6720;
	add.s32 	%r118, %r117, %r100;
	mul.lo.s16 	%rs147, %rs23, 24;
	sub.s16 	%rs148, %rs10, %rs147;
	cvt.u32.u16 	%r119, %rs148;
	add.s32 	%r315, %r118, %r119;
	mul.wide.u16 	%r120, %rs32, 6720;
	add.s32 	%r121, %r120, %r100;
	add.s32 	%r314, %r121, %r103;
	mul.wide.u16 	%r122, %rs43, 6720;
	add.s32 	%r123, %r122, %r100;
	mul.lo.s16 	%rs149, %rs43, 24;
	sub.s16 	%rs150, %rs24, %rs149;
	cvt.u32.u16 	%r124, %rs150;
	add.s32 	%r313, %r123, %r124;
	mul.wide.u16 	%r125, %rs52, 6720;
	add.s32 	%r126, %r125, %r100;
	add.s32 	%r312, %r126, %r104;
	mul.wide.u16 	%r127, %rs63, 6720;
	add.s32 	%r128, %r127, %r100;
	mul.lo.s16 	%rs151, %rs63, 24;
	sub.s16 	%rs152, %rs44, %rs151;
	cvt.u32.u16 	%r129, %rs152;
	add.s32 	%r311, %r128, %r129;
	mul.wide.u16 	%r130, %rs72, 6720;
	add.s32 	%r131, %r130, %r100;
	add.s32 	%r310, %r131, %r105;
	mul.wide.u16 	%r132, %rs83, 6720;
	add.s32 	%r133, %r132, %r100;
	mul.lo.s16 	%rs153, %rs83, 24;
	sub.s16 	%rs154, %rs64, %rs153;
	cvt.u32.u16 	%r134, %rs154;
	add.s32 	%r309, %r133, %r134;
	mul.wide.u16 	%r135, %rs92, 6720;
	add.s32 	%r136, %r135, %r100;
	add.s32 	%r308, %r136, %r106;
	mul.wide.u16 	%r137, %rs103, 6720;
	add.s32 	%r138, %r137, %r100;
	mul.lo.s16 	%rs155, %rs103, 24;
	sub.s16 	%rs156, %rs84, %rs155;
	cvt.u32.u16 	%r139, %rs156;
	add.s32 	%r307, %r138, %r139;
	mul.wide.u16 	%r140, %rs112, 6720;
	add.s32 	%r141, %r140, %r100;
	add.s32 	%r306, %r141, %r107;
	mul.wide.u16 	%r142, %rs123, 6720;
	add.s32 	%r143, %r142, %r100;
	mul.lo.s16 	%rs157, %rs123, 24;
	sub.s16 	%rs158, %rs104, %rs157;
	cvt.u32.u16 	%r144, %rs158;
	add.s32 	%r305, %r143, %r144;
	mul.wide.u16 	%r145, %rs132, 6720;
	add.s32 	%r146, %r145, %r100;
	add.s32 	%r304, %r146, %r108;
	mul.wide.u16 	%r147, %rs143, 6720;
	add.s32 	%r148, %r147, %r100;
	mul.lo.s16 	%rs159, %rs143, 24;
	sub.s16 	%rs160, %rs124, %rs159;
	cvt.u32.u16 	%r149, %rs160;
	add.s32 	%r303, %r148, %r149;
	mov.f32 	%f278, 0f00000000;
	mov.b32 	%r332, -7680;
	mov.b32 	%r331, -3;
	mov.u32 	%r317, %r17;
	mov.u32 	%r318, %r16;
	mov.u32 	%r319, %r15;
	mov.u32 	%r320, %r14;
	mov.u32 	%r321, %r13;
	mov.u32 	%r322, %r12;
	mov.u32 	%r323, %r11;
	mov.u32 	%r324, %r10;
	mov.u32 	%r325, %r9;
	mov.u32 	%r326, %r8;
	mov.u32 	%r327, %r7;
	mov.u32 	%r328, %r6;
	mov.u32 	%r329, %r5;
	mov.u32 	%r330, %r2;
	mov.f32 	%f279, %f278;
	mov.f32 	%f280, %f278;
	mov.f32 	%f281, %f278;
	mov.f32 	%f282, %f278;
	mov.f32 	%f283, %f278;
	mov.f32 	%f284, %f278;
	mov.f32 	%f285, %f278;
	mov.f32 	%f286, %f278;
	mov.f32 	%f287, %f278;
	mov.f32 	%f288, %f278;
	mov.f32 	%f289, %f278;
	mov.f32 	%f290, %f278;
	mov.f32 	%f291, %f278;
$L__BB0_1:
	setp.gt.u32 	%p5, %r20, 279;
	add.s32 	%r150, %r331, 3;
	or.b32  	%r151, %r150, %r2;
	setp.ne.s32 	%p6, %r151, 0;
	setp.lt.u32 	%p7, %r330, 8;
	and.pred  	%p1, %p6, %p7;
	not.pred 	%p8, %p1;
	add.s32 	%r152, %r316, -7680;
	or.b32  	%r153, %r150, %r5;
	setp.ne.s32 	%p9, %r153, 0;
	setp.lt.u32 	%p10, %r329, 8;
	and.pred  	%p2, %p9, %p10;
	or.b32  	%r154, %r150, %r6;
	setp.ne.s32 	%p11, %r154, 0;
	setp.lt.u32 	%p12, %r328, 8;
	and.pred  	%p3, %p11, %p12;
	or.b32  	%r155, %r150, %r7;
	setp.ne.s32 	%p13, %r155, 0;
	setp.lt.u32 	%p14, %r327, 8;
	and.pred  	%p4, %p13, %p14;
	bar.sync 	0;
	mul.wide.s32 	%rd10, %r152, 4;
	add.s64 	%rd2, %rd1, %rd10;
	mov.f32 	%f292, 0f00000000;
	or.pred  	%p15, %p8, %p5;
	@%p15 bra 	$L__BB0_3;
	ld.global.nc.f32 	%f292, [%rd2];
$L__BB0_3:
	setp.gt.u32 	%p16, %r20, 279;
	st.shared.f32 	[%r4], %f292;
	not.pred 	%p17, %p2;
	add.s32 	%r156, %r315, -7679;
	mul.wide.s32 	%rd11, %r156, 4;
	add.s64 	%rd3, %rd1, %rd11;
	mov.f32 	%f293, 0f00000000;
	or.pred  	%p18, %p17, %p16;
	@%p18 bra 	$L__BB0_5;
	ld.global.nc.f32 	%f293, [%rd3];
$L__BB0_5:
	setp.gt.u32 	%p19, %r20, 279;
	st.shared.f32 	[%r4+4], %f293;
	not.pred 	%p20, %p3;
	add.s32 	%r157, %r314, -7680;
	mul.wide.s32 	%rd12, %r157, 4;
	add.s64 	%rd4, %rd1, %rd12;
	mov.f32 	%f294, 0f00000000;
	or.pred  	%p21, %p20, %p19;
	@%p21 bra 	$L__BB0_7;
	ld.global.nc.f32 	%f294, [%rd4];
$L__BB0_7:
	setp.gt.u32 	%p22, %r20, 279;
	st.shared.f32 	[%r4+8], %f294;
	not.pred 	%p23, %p4;
	mov.f32 	%f295, 0f00000000;
	or.pred  	%p24, %p23, %p22;
	@%p24 bra 	$L__BB0_9;
	add.s32 	%r158, %r313, -7679;
	mul.wide.s32 	%rd13, %r158, 4;
	add.s64 	%rd14, %rd1, %rd13;
	ld.global.nc.f32 	%f295, [%rd14];
$L__BB0_9:
	setp.gt.u32 	%p25, %r20, 279;
	st.shared.f32 	[%r4+12], %f295;
	add.s32 	%r159, %r331, 3;
	or.b32  	%r160, %r159, %r8;
	setp.eq.s32 	%p26, %r160, 0;
	setp.gt.u32 	%p27, %r326, 7;
	or.pred  	%p28, %p27, %p25;
	mov.f32 	%f296, 0f00000000;
	or.pred  	%p29, %p28, %p26;
	@%p29 bra 	$L__BB0_11;
	add.s32 	%r161, %r312, -7680;
	mul.wide.s32 	%rd15, %r161, 4;
	add.s64 	%rd16, %rd1, %rd15;
	ld.global.nc.f32 	%f296, [%rd16];
$L__BB0_11:
	setp.gt.u32 	%p30, %r20, 279;
	st.shared.f32 	[%r4+16], %f296;
	add.s32 	%r162, %r331, 3;
	or.b32  	%r163, %r162, %r9;
	setp.eq.s32 	%p31, %r163, 0;
	setp.gt.u32 	%p32, %r325, 7;
	or.pred  	%p33, %p32, %p30;
	mov.f32 	%f297, 0f00000000;
	or.pred  	%p34, %p33, %p31;
	@%p34 bra 	$L__BB0_13;
	add.s32 	%r164, %r311, -7679;
	mul.wide.s32 	%rd17, %r164, 4;
	add.s64 	%rd18, %rd1, %rd17;
	ld.global.nc.f32 	%f297, [%rd18];
$L__BB0_13:
	setp.gt.u32 	%p35, %r20, 279;
	st.shared.f32 	[%r4+20], %f297;
	add.s32 	%r165, %r331, 3;
	or.b32  	%r166, %r165, %r10;
	setp.eq.s32 	%p36, %r166, 0;
	setp.gt.u32 	%p37, %r324, 7;
	or.pred  	%p38, %p37, %p35;
	mov.f32 	%f298, 0f00000000;
	or.pred  	%p39, %p38, %p36;
	@%p39 bra 	$L__BB0_15;
	add.s32 	%r167, %r310, -7680;
	mul.wide.s32 	%rd19, %r167, 4;
	add.s64 	%rd20, %rd1, %rd19;
	ld.global.nc.f32 	%f298, [%rd20];
$L__BB0_15:
	setp.gt.u32 	%p40, %r20, 279;
	st.shared.f32 	[%r4+24], %f298;
	add.s32 	%r168, %r331, 3;
	or.b32  	%r169, %r168, %r11;
	setp.eq.s32 	%p41, %r169, 0;
	setp.gt.u32 	%p42, %r323, 7;
	or.pred  	%p43, %p42, %p40;
	mov.f32 	%f299, 0f00000000;
	or.pred  	%p44, %p43, %p41;
	@%p44 bra 	$L__BB0_17;
	add.s32 	%r170, %r309, -7679;
	mul.wide.s32 	%rd21, %r170, 4;
	add.s64 	%rd22, %rd1, %rd21;
	ld.global.nc.f32 	%f299, [%rd22];
$L__BB0_17:
	setp.gt.u32 	%p45, %r20, 279;
	st.shared.f32 	[%r4+28], %f299;
	add.s32 	%r171, %r331, 3;
	or.b32  	%r172, %r171, %r12;
	setp.eq.s32 	%p46, %r172, 0;
	setp.gt.u32 	%p47, %r322, 7;
	or.pred  	%p48, %p47, %p45;
	mov.f32 	%f300, 0f00000000;
	or.pred  	%p49, %p48, %p46;
	@%p49 bra 	$L__BB0_19;
	add.s32 	%r173, %r308, -7680;
	mul.wide.s32 	%rd23, %r173, 4;
	add.s64 	%rd24, %rd1, %rd23;
	ld.global.nc.f32 	%f300, [%rd24];
$L__BB0_19:
	setp.gt.u32 	%p50, %r20, 279;
	st.shared.f32 	[%r4+32], %f300;
	add.s32 	%r174, %r331, 3;
	or.b32  	%r175, %r174, %r13;
	setp.eq.s32 	%p51, %r175, 0;
	setp.gt.u32 	%p52, %r321, 7;
	or.pred  	%p53, %p52, %p50;
	mov.f32 	%f301, 0f00000000;
	or.pred  	%p54, %p53, %p51;
	@%p54 bra 	$L__BB0_21;
	add.s32 	%r176, %r307, -7679;
	mul.wide.s32 	%rd25, %r176, 4;
	add.s64 	%rd26, %rd1, %rd25;
	ld.global.nc.f32 	%f301, [%rd26];
$L__BB0_21:
	setp.gt.u32 	%p55, %r20, 279;
	st.shared.f32 	[%r4+36], %f301;
	add.s32 	%r177, %r331, 3;
	or.b32  	%r178, %r177, %r14;
	setp.eq.s32 	%p56, %r178, 0;
	setp.gt.u32 	%p57, %r320, 7;
	or.pred  	%p58, %p57, %p55;
	add.s32 	%r179, %r306, -7680;
	mul.wide.s32 	%rd27, %r179, 4;
	add.s64 	%rd5, %rd1, %rd27;
	mov.f32 	%f302, 0f00000000;
	or.pred  	%p59, %p58, %p56;
	@%p59 bra 	$L__BB0_23;
	ld.global.nc.f32 	%f302, [%rd5];
$L__BB0_23:
	setp.gt.u32 	%p60, %r20, 279;
	st.shared.f32 	[%r4+40], %f302;
	add.s32 	%r180, %r331, 3;
	or.b32  	%r181, %r180, %r15;
	setp.eq.s32 	%p61, %r181, 0;
	setp.gt.u32 	%p62, %r319, 7;
	or.pred  	%p63, %p62, %p60;
	mov.f32 	%f303, 0f00000000;
	or.pred  	%p64, %p63, %p61;
	@%p64 bra 	$L__BB0_25;
	add.s32 	%r182, %r305, -7679;
	mul.wide.s32 	%rd28, %r182, 4;
	add.s64 	%rd29, %rd1, %rd28;
	ld.global.nc.f32 	%f303, [%rd29];
$L__BB0_25:
	setp.gt.u32 	%p65, %r20, 279;
	st.shared.f32 	[%r4+44], %f303;
	add.s32 	%r183, %r331, 3;
	or.b32  	%r184, %r183, %r16;
	setp.eq.s32 	%p66, %r184, 0;
	setp.gt.u32 	%p67, %r318, 7;
	or.pred  	%p68, %p67, %p65;
	mov.f32 	%f304, 0f00000000;
	or.pred  	%p69, %p68, %p66;
	@%p69 bra 	$L__BB0_27;
	add.s32 	%r185, %r304, -7680;
	mul.wide.s32 	%rd30, %r185, 4;
	add.s64 	%rd31, %rd1, %rd30;
	ld.global.nc.f32 	%f304, [%rd31];
$L__BB0_27:
	setp.gt.u32 	%p70, %r20, 279;
	st.shared.f32 	[%r4+48], %f304;
	add.s32 	%r186, %r331, 3;
	or.b32  	%r187, %r186, %r17;
	setp.eq.s32 	%p71, %r187, 0;
	setp.gt.u32 	%p72, %r317, 7;
	or.pred  	%p73, %p72, %p70;
	mov.f32 	%f305, 0f00000000;
	or.pred  	%p74, %p73, %p71;
	@%p74 bra 	$L__BB0_29;
	add.s32 	%r188, %r303, -7679;
	mul.wide.s32 	%rd32, %r188, 4;
	add.s64 	%rd33, %rd1, %rd32;
	ld.global.nc.f32 	%f305, [%rd33];
$L__BB0_29:
	setp.gt.u32 	%p75, %r1, 11;
	st.shared.f32 	[%r4+52], %f305;
	@%p75 bra 	$L__BB0_31;
	ld.param.u64 	%rd89, [my_kernel_kernel0_param_1];
	cvta.to.global.u64 	%rd34, %rd89;
	mul.wide.u32 	%rd35, %r333, 4;
	add.s64 	%rd36, %rd34, %rd35;
	ld.global.nc.f32 	%f156, [%rd36];
	shl.b32 	%r189, %r1, 3;
	mov.u32 	%r190, _ZZ17my_kernel_kernel0E18placeholder_shared;
	add.s32 	%r191, %r190, %r189;
	st.shared.f32 	[%r191], %f156;
	ld.global.nc.f32 	%f157, [%rd36+4];
	st.shared.f32 	[%r191+4], %f157;
$L__BB0_31:
	setp.gt.u32 	%p76, %r3, 279;
	bar.sync 	0;
	ld.shared.f32 	%f159, [%r19];
	shl.b32 	%r193, %r18, 2;
	mov.u32 	%r194, _ZZ17my_kernel_kernel0E18placeholder_shared;
	add.s32 	%r195, %r194, %r193;
	ld.shared.f32 	%f160, [%r195];
	fma.rn.f32 	%f43, %f159, %f160, %f291;
	ld.shared.f32 	%f161, [%r19+96];
	fma.rn.f32 	%f44, %f161, %f160, %f290;
	ld.shared.f32 	%f162, [%r19+192];
	fma.rn.f32 	%f45, %f162, %f160, %f289;
	ld.shared.f32 	%f163, [%r19+288];
	fma.rn.f32 	%f46, %f163, %f160, %f288;
	ld.shared.f32 	%f164, [%r19+384];
	fma.rn.f32 	%f47, %f164, %f160, %f287;
	ld.shared.f32 	%f165, [%r19+480];
	fma.rn.f32 	%f48, %f165, %f160, %f286;
	ld.shared.f32 	%f166, [%r19+576];
	fma.rn.f32 	%f49, %f166, %f160, %f285;
	ld.shared.f32 	%f167, [%r19+672];
	fma.rn.f32 	%f50, %f167, %f160, %f284;
	ld.shared.f32 	%f168, [%r19+768];
	fma.rn.f32 	%f51, %f168, %f160, %f283;
	ld.shared.f32 	%f169, [%r19+864];
	fma.rn.f32 	%f52, %f169, %f160, %f282;
	ld.shared.f32 	%f170, [%r19+960];
	fma.rn.f32 	%f53, %f170, %f160, %f281;
	ld.shared.f32 	%f171, [%r19+1056];
	fma.rn.f32 	%f54, %f171, %f160, %f280;
	ld.shared.f32 	%f172, [%r19+1152];
	fma.rn.f32 	%f55, %f172, %f160, %f279;
	ld.shared.f32 	%f173, [%r19+1248];
	fma.rn.f32 	%f56, %f173, %f160, %f278;
	bar.sync 	0;
	mov.f32 	%f306, 0f00000000;
	or.pred  	%p78, %p8, %p76;
	@%p78 bra 	$L__BB0_33;
	ld.global.nc.f32 	%f306, [%rd2+3840];
$L__BB0_33:
	setp.gt.u32 	%p79, %r3, 279;
	st.shared.f32 	[%r4], %f306;
	mov.f32 	%f307, 0f00000000;
	or.pred  	%p81, %p17, %p79;
	@%p81 bra 	$L__BB0_35;
	ld.global.nc.f32 	%f307, [%rd3+3840];
$L__BB0_35:
	setp.gt.u32 	%p82, %r3, 279;
	st.shared.f32 	[%r4+4], %f307;
	mov.f32 	%f308, 0f00000000;
	or.pred  	%p84, %p20, %p82;
	@%p84 bra 	$L__BB0_37;
	ld.global.nc.f32 	%f308, [%rd4+3840];
$L__BB0_37:
	setp.gt.u32 	%p85, %r3, 279;
	st.shared.f32 	[%r4+8], %f308;
	mov.f32 	%f309, 0f00000000;
	or.pred  	%p87, %p23, %p85;
	@%p87 bra 	$L__BB0_39;
	add.s32 	%r199, %r313, -7679;
	mul.wide.s32 	%rd37, %r199, 4;
	add.s64 	%rd38, %rd1, %rd37;
	ld.global.nc.f32 	%f309, [%rd38+3840];
$L__BB0_39:
	setp.gt.u32 	%p88, %r3, 279;
	st.shared.f32 	[%r4+12], %f309;
	add.s32 	%r201, %r331, 3;
	or.b32  	%r202, %r201, %r8;
	setp.eq.s32 	%p89, %r202, 0;
	setp.gt.u32 	%p90, %r326, 7;
	or.pred  	%p91, %p90, %p88;
	mov.f32 	%f310, 0f00000000;
	or.pred  	%p92, %p91, %p89;
	@%p92 bra 	$L__BB0_41;
	add.s32 	%r203, %r312, -7680;
	mul.wide.s32 	%rd39, %r203, 4;
	add.s64 	%rd40, %rd1, %rd39;
	ld.global.nc.f32 	%f310, [%rd40+3840];
$L__BB0_41:
	setp.gt.u32 	%p93, %r3, 279;
	st.shared.f32 	[%r4+16], %f310;
	add.s32 	%r205, %r331, 3;
	or.b32  	%r206, %r205, %r9;
	setp.eq.s32 	%p94, %r206, 0;
	setp.gt.u32 	%p95, %r325, 7;
	or.pred  	%p96, %p95, %p93;
	mov.f32 	%f311, 0f00000000;
	or.pred  	%p97, %p96, %p94;
	@%p97 bra 	$L__BB0_43;
	add.s32 	%r207, %r311, -7679;
	mul.wide.s32 	%rd41, %r207, 4;
	add.s64 	%rd42, %rd1, %rd41;
	ld.global.nc.f32 	%f311, [%rd42+3840];
$L__BB0_43:
	setp.gt.u32 	%p98, %r3, 279;
	st.shared.f32 	[%r4+20], %f311;
	add.s32 	%r209, %r331, 3;
	or.b32  	%r210, %r209, %r10;
	setp.eq.s32 	%p99, %r210, 0;
	setp.gt.u32 	%p100, %r324, 7;
	or.pred  	%p101, %p100, %p98;
	mov.f32 	%f312, 0f00000000;
	or.pred  	%p102, %p101, %p99;
	@%p102 bra 	$L__BB0_45;
	add.s32 	%r211, %r310, -7680;
	mul.wide.s32 	%rd43, %r211, 4;
	add.s64 	%rd44, %rd1, %rd43;
	ld.global.nc.f32 	%f312, [%rd44+3840];
$L__BB0_45:
	setp.gt.u32 	%p103, %r3, 279;
	st.shared.f32 	[%r4+24], %f312;
	add.s32 	%r213, %r331, 3;
	or.b32  	%r214, %r213, %r11;
	setp.eq.s32 	%p104, %r214, 0;
	setp.gt.u32 	%p105, %r323, 7;
	or.pred  	%p106, %p105, %p103;
	mov.f32 	%f313, 0f00000000;
	or.pred  	%p107, %p106, %p104;
	@%p107 bra 	$L__BB0_47;
	add.s32 	%r215, %r309, -7679;
	mul.wide.s32 	%rd45, %r215, 4;
	add.s64 	%rd46, %rd1, %rd45;
	ld.global.nc.f32 	%f313, [%rd46+3840];
$L__BB0_47:
	setp.gt.u32 	%p108, %r3, 279;
	st.shared.f32 	[%r4+28], %f313;
	add.s32 	%r217, %r331, 3;
	or.b32  	%r218, %r217, %r12;
	setp.eq.s32 	%p109, %r218, 0;
	setp.gt.u32 	%p110, %r322, 7;
	or.pred  	%p111, %p110, %p108;
	mov.f32 	%f314, 0f00000000;
	or.pred  	%p112, %p111, %p109;
	@%p112 bra 	$L__BB0_49;
	add.s32 	%r219, %r308, -7680;
	mul.wide.s32 	%rd47, %r219, 4;
	add.s64 	%rd48, %rd1, %rd47;
	ld.global.nc.f32 	%f314, [%rd48+3840];
$L__BB0_49:
	setp.gt.u32 	%p113, %r3, 279;
	st.shared.f32 	[%r4+32], %f314;
	add.s32 	%r221, %r331, 3;
	or.b32  	%r222, %r221, %r13;
	setp.eq.s32 	%p114, %r222, 0;
	setp.gt.u32 	%p115, %r321, 7;
	or.pred  	%p116, %p115, %p113;
	mov.f32 	%f315, 0f00000000;
	or.pred  	%p117, %p116, %p114;
	@%p117 bra 	$L__BB0_51;
	add.s32 	%r223, %r307, -7679;
	mul.wide.s32 	%rd49, %r223, 4;
	add.s64 	%rd50, %rd1, %rd49;
	ld.global.nc.f32 	%f315, [%rd50+3840];
$L__BB0_51:
	setp.gt.u32 	%p118, %r3, 279;
	st.shared.f32 	[%r4+36], %f315;
	add.s32 	%r225, %r331, 3;
	or.b32  	%r226, %r225, %r14;
	setp.eq.s32 	%p119, %r226, 0;
	setp.gt.u32 	%p120, %r320, 7;
	or.pred  	%p121, %p120, %p118;
	mov.f32 	%f316, 0f00000000;
	or.pred  	%p122, %p121, %p119;
	@%p122 bra 	$L__BB0_53;
	ld.global.nc.f32 	%f316, [%rd5+3840];
$L__BB0_53:
	setp.gt.u32 	%p123, %r3, 279;
	st.shared.f32 	[%r4+40], %f316;
	add.s32 	%r228, %r331, 3;
	or.b32  	%r229, %r228, %r15;
	setp.eq.s32 	%p124, %r229, 0;
	setp.gt.u32 	%p125, %r319, 7;
	or.pred  	%p126, %p125, %p123;
	mov.f32 	%f317, 0f00000000;
	or.pred  	%p127, %p126, %p124;
	@%p127 bra 	$L__BB0_55;
	add.s32 	%r230, %r305, -7679;
	mul.wide.s32 	%rd51, %r230, 4;
	add.s64 	%rd52, %rd1, %rd51;
	ld.global.nc.f32 	%f317, [%rd52+3840];
$L__BB0_55:
	setp.gt.u32 	%p128, %r3, 279;
	st.shared.f32 	[%r4+44], %f317;
	add.s32 	%r232, %r331, 3;
	or.b32  	%r233, %r232, %r16;
	setp.eq.s32 	%p129, %r233, 0;
	setp.gt.u32 	%p130, %r318, 7;
	or.pred  	%p131, %p130, %p128;
	mov.f32 	%f318, 0f00000000;
	or.pred  	%p132, %p131, %p129;
	@%p132 bra 	$L__BB0_57;
	add.s32 	%r234, %r304, -7680;
	mul.wide.s32 	%rd53, %r234, 4;
	add.s64 	%rd54, %rd1, %rd53;
	ld.global.nc.f32 	%f318, [%rd54+3840];
$L__BB0_57:
	setp.gt.u32 	%p133, %r3, 279;
	st.shared.f32 	[%r4+48], %f318;
	add.s32 	%r236, %r331, 3;
	or.b32  	%r237, %r236, %r17;
	setp.eq.s32 	%p134, %r237, 0;
	setp.gt.u32 	%p135, %r317, 7;
	or.pred  	%p136, %p135, %p133;
	mov.f32 	%f319, 0f00000000;
	or.pred  	%p137, %p136, %p134;
	@%p137 bra 	$L__BB0_59;
	add.s32 	%r238, %r303, -7679;
	mul.wide.s32 	%rd55, %r238, 4;
	add.s64 	%rd56, %rd1, %rd55;
	ld.global.nc.f32 	%f319, [%rd56+3840];
$L__BB0_59:
	setp.gt.u32 	%p138, %r1, 11;
	st.shared.f32 	[%r4+52], %f319;
	@%p138 bra 	$L__BB0_61;
	ld.param.u64 	%rd90, [my_kernel_kernel0_param_1];
	cvta.to.global.u64 	%rd57, %rd90;
	mul.wide.u32 	%rd58, %r333, 4;
	add.s64 	%rd59, %rd57, %rd58;
	ld.global.nc.f32 	%f187, [%rd59+3840];
	shl.b32 	%r239, %r1, 3;
	mov.u32 	%r240, _ZZ17my_kernel_kernel0E18placeholder_shared;
	add.s32 	%r241, %r240, %r239;
	st.shared.f32 	[%r241], %f187;
	ld.global.nc.f32 	%f188, [%rd59+3844];
	st.shared.f32 	[%r241+4], %f188;
$L__BB0_61:
	setp.gt.u32 	%p139, %r3, 239;
	bar.sync 	0;
	ld.shared.f32 	%f190, [%r19];
	shl.b32 	%r243, %r18, 2;
	mov.u32 	%r244, _ZZ17my_kernel_kernel0E18placeholder_shared;
	add.s32 	%r245, %r244, %r243;
	ld.shared.f32 	%f191, [%r245];
	fma.rn.f32 	%f85, %f190, %f191, %f43;
	ld.shared.f32 	%f192, [%r19+96];
	fma.rn.f32 	%f86, %f192, %f191, %f44;
	ld.shared.f32 	%f193, [%r19+192];
	fma.rn.f32 	%f87, %f193, %f191, %f45;
	ld.shared.f32 	%f194, [%r19+288];
	fma.rn.f32 	%f88, %f194, %f191, %f46;
	ld.shared.f32 	%f195, [%r19+384];
	fma.rn.f32 	%f89, %f195, %f191, %f47;
	ld.shared.f32 	%f196, [%r19+480];
	fma.rn.f32 	%f90, %f196, %f191, %f48;
	ld.shared.f32 	%f197, [%r19+576];
	fma.rn.f32 	%f91, %f197, %f191, %f49;
	ld.shared.f32 	%f198, [%r19+672];
	fma.rn.f32 	%f92, %f198, %f191, %f50;
	ld.shared.f32 	%f199, [%r19+768];
	fma.rn.f32 	%f93, %f199, %f191, %f51;
	ld.shared.f32 	%f200, [%r19+864];
	fma.rn.f32 	%f94, %f200, %f191, %f52;
	ld.shared.f32 	%f201, [%r19+960];
	fma.rn.f32 	%f95, %f201, %f191, %f53;
	ld.shared.f32 	%f202, [%r19+1056];
	fma.rn.f32 	%f96, %f202, %f191, %f54;
	ld.shared.f32 	%f203, [%r19+1152];
	fma.rn.f32 	%f97, %f203, %f191, %f55;
	ld.shared.f32 	%f204, [%r19+1248];
	fma.rn.f32 	%f98, %f204, %f191, %f56;
	bar.sync 	0;
	mov.f32 	%f320, 0f00000000;
	or.pred  	%p141, %p8, %p139;
	@%p141 bra 	$L__BB0_63;
	ld.global.nc.f32 	%f320, [%rd2+7680];
$L__BB0_63:
	st.shared.f32 	[%r4], %f320;
	mov.f32 	%f321, 0f00000000;
	or.pred  	%p144, %p17, %p139;
	@%p144 bra 	$L__BB0_65;
	ld.global.nc.f32 	%f321, [%rd3+7680];
$L__BB0_65:
	st.shared.f32 	[%r4+4], %f321;
	mov.f32 	%f322, 0f00000000;
	or.pred  	%p147, %p20, %p139;
	@%p147 bra 	$L__BB0_67;
	ld.global.nc.f32 	%f322, [%rd4+7680];
$L__BB0_67:
	st.shared.f32 	[%r4+8], %f322;
	mov.f32 	%f323, 0f00000000;
	or.pred  	%p150, %p23, %p139;
	@%p150 bra 	$L__BB0_69;
	add.s32 	%r249, %r313, -7679;
	mul.wide.s32 	%rd60, %r249, 4;
	add.s64 	%rd61, %rd1, %rd60;
	ld.global.nc.f32 	%f323, [%rd61+7680];
$L__BB0_69:
	st.shared.f32 	[%r4+12], %f323;
	add.s32 	%r251, %r331, 3;
	or.b32  	%r252, %r251, %r8;
	setp.eq.s32 	%p152, %r252, 0;
	setp.gt.u32 	%p153, %r326, 7;
	or.pred  	%p154, %p153, %p139;
	mov.f32 	%f324, 0f00000000;
	or.pred  	%p155, %p154, %p152;
	@%p155 bra 	$L__BB0_71;
	add.s32 	%r253, %r312, -7680;
	mul.wide.s32 	%rd62, %r253, 4;
	add.s64 	%rd63, %rd1, %rd62;
	ld.global.nc.f32 	%f324, [%rd63+7680];
$L__BB0_71:
	st.shared.f32 	[%r4+16], %f324;
	or.b32  	%r256, %r251, %r9;
	setp.eq.s32 	%p157, %r256, 0;
	setp.gt.u32 	%p158, %r325, 7;
	or.pred  	%p159, %p158, %p139;
	mov.f32 	%f325, 0f00000000;
	or.pred  	%p160, %p159, %p157;
	@%p160 bra 	$L__BB0_73;
	add.s32 	%r257, %r311, -7679;
	mul.wide.s32 	%rd64, %r257, 4;
	add.s64 	%rd65, %rd1, %rd64;
	ld.global.nc.f32 	%f325, [%rd65+7680];
$L__BB0_73:
	st.shared.f32 	[%r4+20], %f325;
	or.b32  	%r260, %r251, %r10;
	setp.eq.s32 	%p162, %r260, 0;
	setp.gt.u32 	%p163, %r324, 7;
	or.pred  	%p164, %p163, %p139;
	mov.f32 	%f326, 0f00000000;
	or.pred  	%p165, %p164, %p162;
	@%p165 bra 	$L__BB0_75;
	add.s32 	%r261, %r310, -7680;
	mul.wide.s32 	%rd66, %r261, 4;
	add.s64 	%rd67, %rd1, %rd66;
	ld.global.nc.f32 	%f326, [%rd67+7680];
$L__BB0_75:
	st.shared.f32 	[%r4+24], %f326;
	or.b32  	%r264, %r251, %r11;
	setp.eq.s32 	%p167, %r264, 0;
	setp.gt.u32 	%p168, %r323, 7;
	or.pred  	%p169, %p168, %p139;
	mov.f32 	%f327, 0f00000000;
	or.pred  	%p170, %p169, %p167;
	@%p170 bra 	$L__BB0_77;
	add.s32 	%r265, %r309, -7679;
	mul.wide.s32 	%rd68, %r265, 4;
	add.s64 	%rd69, %rd1, %rd68;
	ld.global.nc.f32 	%f327, [%rd69+7680];
$L__BB0_77:
	st.shared.f32 	[%r4+28], %f327;
	or.b32  	%r268, %r251, %r12;
	setp.eq.s32 	%p172, %r268, 0;
	setp.gt.u32 	%p173, %r322, 7;
	or.pred  	%p174, %p173, %p139;
	mov.f32 	%f328, 0f00000000;
	or.pred  	%p175, %p174, %p172;
	@%p175 bra 	$L__BB0_79;
	add.s32 	%r269, %r308, -7680;
	mul.wide.s32 	%rd70, %r269, 4;
	add.s64 	%rd71, %rd1, %rd70;
	ld.global.nc.f32 	%f328, [%rd71+7680];
$L__BB0_79:
	st.shared.f32 	[%r4+32], %f328;
	or.b32  	%r272, %r251, %r13;
	setp.eq.s32 	%p177, %r272, 0;
	setp.gt.u32 	%p178, %r321, 7;
	or.pred  	%p179, %p178, %p139;
	mov.f32 	%f329, 0f00000000;
	or.pred  	%p180, %p179, %p177;
	@%p180 bra 	$L__BB0_81;
	add.s32 	%r273, %r307, -7679;
	mul.wide.s32 	%rd72, %r273, 4;
	add.s64 	%rd73, %rd1, %rd72;
	ld.global.nc.f32 	%f329, [%rd73+7680];
$L__BB0_81:
	st.shared.f32 	[%r4+36], %f329;
	or.b32  	%r276, %r251, %r14;
	setp.eq.s32 	%p182, %r276, 0;
	setp.gt.u32 	%p183, %r320, 7;
	or.pred  	%p184, %p183, %p139;
	mov.f32 	%f330, 0f00000000;
	or.pred  	%p185, %p184, %p182;
	@%p185 bra 	$L__BB0_83;
	ld.global.nc.f32 	%f330, [%rd5+7680];
$L__BB0_83:
	st.shared.f32 	[%r4+40], %f330;
	or.b32  	%r279, %r251, %r15;
	setp.eq.s32 	%p187, %r279, 0;
	setp.gt.u32 	%p188, %r319, 7;
	or.pred  	%p189, %p188, %p139;
	mov.f32 	%f331, 0f00000000;
	or.pred  	%p190, %p189, %p187;
	@%p190 bra 	$L__BB0_85;
	add.s32 	%r280, %r305, -7679;
	mul.wide.s32 	%rd74, %r280, 4;
	add.s64 	%rd75, %rd1, %rd74;
	ld.global.nc.f32 	%f331, [%rd75+7680];
$L__BB0_85:
	st.shared.f32 	[%r4+44], %f331;
	or.b32  	%r283, %r251, %r16;
	setp.eq.s32 	%p192, %r283, 0;
	setp.gt.u32 	%p193, %r318, 7;
	or.pred  	%p194, %p193, %p139;
	mov.f32 	%f332, 0f00000000;
	or.pred  	%p195, %p194, %p192;
	@%p195 bra 	$L__BB0_87;
	add.s32 	%r284, %r304, -7680;
	mul.wide.s32 	%rd76, %r284, 4;
	add.s64 	%rd77, %rd1, %rd76;
	ld.global.nc.f32 	%f332, [%rd77+7680];
$L__BB0_87:
	st.shared.f32 	[%r4+48], %f332;
	or.b32  	%r287, %r251, %r17;
	setp.eq.s32 	%p197, %r287, 0;
	or.pred  	%p199, %p135, %p139;
	mov.f32 	%f333, 0f00000000;
	or.pred  	%p200, %p199, %p197;
	@%p200 bra 	$L__BB0_89;
	add.s32 	%r288, %r303, -7679;
	mul.wide.s32 	%rd78, %r288, 4;
	add.s64 	%rd79, %rd1, %rd78;
	ld.global.nc.f32 	%f333, [%rd79+7680];
$L__BB0_89:
	setp.gt.u32 	%p201, %r1, 11;
	st.shared.f32 	[%r4+52], %f333;
	@%p201 bra 	$L__BB0_91;
	ld.param.u64 	%rd91, [my_kernel_kernel0_param_1];
	cvta.to.global.u64 	%rd80, %rd91;
	mul.wide.u32 	%rd81, %r333, 4;
	add.s64 	%rd82, %rd80, %rd81;
	ld.global.nc.f32 	%f218, [%rd82+7680];
	shl.b32 	%r289, %r1, 3;
	add.s32 	%r291, %r244, %r289;
	st.shared.f32 	[%r291], %f218;
	ld.global.nc.f32 	%f219, [%rd82+7684];
	st.shared.f32 	[%r291+4], %f219;
$L__BB0_91:
	bar.sync 	0;
	ld.shared.f32 	%f220, [%r19];
	ld.shared.f32 	%f221, [%r245];
	fma.rn.f32 	%f291, %f220, %f221, %f85;
	ld.shared.f32 	%f222, [%r19+96];
	fma.rn.f32 	%f290, %f222, %f221, %f86;
	ld.shared.f32 	%f223, [%r19+192];
	fma.rn.f32 	%f289, %f223, %f221, %f87;
	ld.shared.f32 	%f224, [%r19+288];
	fma.rn.f32 	%f288, %f224, %f221, %f88;
	ld.shared.f32 	%f225, [%r19+384];
	fma.rn.f32 	%f287, %f225, %f221, %f89;
	ld.shared.f32 	%f226, [%r19+480];
	fma.rn.f32 	%f286, %f226, %f221, %f90;
	ld.shared.f32 	%f227, [%r19+576];
	fma.rn.f32 	%f285, %f227, %f221, %f91;
	ld.shared.f32 	%f228, [%r19+672];
	fma.rn.f32 	%f284, %f228, %f221, %f92;
	ld.shared.f32 	%f229, [%r19+768];
	fma.rn.f32 	%f283, %f229, %f221, %f93;
	ld.shared.f32 	%f230, [%r19+864];
	fma.rn.f32 	%f282, %f230, %f221, %f94;
	ld.shared.f32 	%f231, [%r19+960];
	fma.rn.f32 	%f281, %f231, %f221, %f95;
	ld.shared.f32 	%f232, [%r19+1056];
	fma.rn.f32 	%f280, %f232, %f221, %f96;
	ld.shared.f32 	%f233, [%r19+1152];
	fma.rn.f32 	%f279, %f233, %f221, %f97;
	ld.shared.f32 	%f234, [%r19+1248];
	fma.rn.f32 	%f278, %f234, %f221, %f98;
	add.s32 	%r333, %r333, 2880;
	add.s32 	%r332, %r332, 6720;
	add.s32 	%r331, %r331, 1;
	add.s32 	%r330, %r330, 1;
	add.s32 	%r329, %r329, 1;
	add.s32 	%r328, %r328, 1;
	add.s32 	%r327, %r327, 1;
	add.s32 	%r326, %r326, 1;
	add.s32 	%r325, %r325, 1;
	add.s32 	%r324, %r324, 1;
	add.s32 	%r323, %r323, 1;
	add.s32 	%r322, %r322, 1;
	add.s32 	%r321, %r321, 1;
	add.s32 	%r320, %r320, 1;
	add.s32 	%r319, %r319, 1;
	add.s32 	%r318, %r318, 1;
	add.s32 	%r317, %r317, 1;
	add.s32 	%r316, %r316, 6720;
	add.s32 	%r315, %r315, 6720;
	add.s32 	%r314, %r314, 6720;
	add.s32 	%r313, %r313, 6720;
	add.s32 	%r312, %r312, 6720;
	add.s32 	%r311, %r311, 6720;
	add.s32 	%r310, %r310, 6720;
	add.s32 	%r309, %r309, 6720;
	add.s32 	%r308, %r308, 6720;
	add.s32 	%r307, %r307, 6720;
	add.s32 	%r306, %r306, 6720;
	add.s32 	%r305, %r305, 6720;
	add.s32 	%r304, %r304, 6720;
	add.s32 	%r303, %r303, 6720;
	setp.ne.s32 	%p202, %r332, 12480;
	@%p202 bra 	$L__BB0_1;
	ld.param.u64 	%rd93, [my_kernel_kernel0_param_3];
	ld.param.u64 	%rd92, [my_kernel_kernel0_param_2];
	cvta.to.global.u64 	%rd83, %rd93;
	cvta.to.global.u64 	%rd84, %rd92;
	mul.hi.u32 	%r295, %r3, 1717986919;
	shr.u32 	%r296, %r295, 4;
	mul.lo.s32 	%r297, %r296, 40;
	sub.s32 	%r298, %r3, %r297;
	mad.lo.s32 	%r299, %r298, 24, %r18;
	mul.wide.u32 	%rd85, %r299, 4;
	add.s64 	%rd86, %rd83, %rd85;
	ld.global.nc.f32 	%f235, [%rd86];
	cvt.u32.u16 	%r300, %rs1;
	mad.lo.s32 	%r301, %r3, 24, %r18;
	mad.lo.s32 	%r302, %r300, 94080, %r301;
	add.f32 	%f236, %f291, %f235;
	min.f32 	%f237, %f236, 0f40C00000;
	max.f32 	%f238, %f237, 0f00000000;
	mul.wide.u32 	%rd87, %r302, 4;
	add.s64 	%rd88, %rd84, %rd87;
	st.global.f32 	[%rd88], %f238;
	add.f32 	%f239, %f290, %f235;
	min.f32 	%f240, %f239, 0f40C00000;
	max.f32 	%f241, %f240, 0f00000000;
	st.global.f32 	[%rd88+26880], %f241;
	add.f32 	%f242, %f289, %f235;
	min.f32 	%f243, %f242, 0f40C00000;
	max.f32 	%f244, %f243, 0f00000000;
	st.global.f32 	[%rd88+53760], %f244;
	add.f32 	%f245, %f288, %f235;
	min.f32 	%f246, %f245, 0f40C00000;
	max.f32 	%f247, %f246, 0f00000000;
	st.global.f32 	[%rd88+80640], %f247;
	add.f32 	%f248, %f287, %f235;
	min.f32 	%f249, %f248, 0f40C00000;
	max.f32 	%f250, %f249, 0f00000000;
	st.global.f32 	[%rd88+107520], %f250;
	add.f32 	%f251, %f286, %f235;
	min.f32 	%f252, %f251, 0f40C00000;
	max.f32 	%f253, %f252, 0f00000000;
	st.global.f32 	[%rd88+134400], %f253;
	add.f32 	%f254, %f285, %f235;
	min.f32 	%f255, %f254, 0f40C00000;
	max.f32 	%f256, %f255, 0f00000000;
	st.global.f32 	[%rd88+161280], %f256;
	add.f32 	%f257, %f284, %f235;
	min.f32 	%f258, %f257, 0f40C00000;
	max.f32 	%f259, %f258, 0f00000000;
	st.global.f32 	[%rd88+188160], %f259;
	add.f32 	%f260, %f283, %f235;
	min.f32 	%f261, %f260, 0f40C00000;
	max.f32 	%f262, %f261, 0f00000000;
	st.global.f32 	[%rd88+215040], %f262;
	add.f32 	%f263, %f282, %f235;
	min.f32 	%f264, %f263, 0f40C00000;
	max.f32 	%f265, %f264, 0f00000000;
	st.global.f32 	[%rd88+241920], %f265;
	add.f32 	%f266, %f281, %f235;
	min.f32 	%f267, %f266, 0f40C00000;
	max.f32 	%f268, %f267, 0f00000000;
	st.global.f32 	[%rd88+268800], %f268;
	add.f32 	%f269, %f280, %f235;
	min.f32 	%f270, %f269, 0f40C00000;
	max.f32 	%f271, %f270, 0f00000000;
	st.global.f32 	[%rd88+295680], %f271;
	add.f32 	%f272, %f279, %f235;
	min.f32 	%f273, %f272, 0f40C00000;
	max.f32 	%f274, %f273, 0f00000000;
	st.global.f32 	[%rd88+322560], %f274;
	add.f32 	%f275, %f278, %f235;
	min.f32 	%f276, %f275, 0f40C00000;
	max.f32 	%f277, %f276, 0f00000000;
	st.global.f32 	[%rd88+349440], %f277;
	ret;

}


// ===== COMPILED SASS (sm_100) =====

	.target	sm_100

	.elftype	@"ET_EXEC"


//--------------------- .note.nv.tkinfo           --------------------------
	.section	.note.nv.tkinfo,"",@"SHT_NOTE"
	.sectionflags	@"SHF_NOTE_NV_TKINFO"
	.tkinfo
        /*0018*/ 	.word	0x00000002
        /*0030*/ 	.string	""
        /*0030*/ 	.string	"ptxas"
        /*0030*/ 	.string	"Cuda compilation tools, release 13.0, V13.0.88"
        /*0030*/ 	.string	"Build cuda_13.0.r13.0/compiler.36424714_0"
        /*0030*/ 	.string	"-arch sm_100 -m 64 "



//--------------------- .note.nv.cuinfo           --------------------------
	.section	.note.nv.cuinfo,"",@"SHT_NOTE"
	.sectionflags	@"SHF_NOTE_NV_CUINFO"
        /*0018*/ 	.short	0x0002
        /*001a*/ 	.short	0x0064
        /*001c*/ 	.short	0x0082
	.zero		2


//--------------------- .nv.info                  --------------------------
	.section	.nv.info,"",@"SHT_CUDA_INFO"
	.align	4


	//----- nvinfo : EIATTR_REGCOUNT
	.align		4
        /*0000*/ 	.byte	0x04, 0x2f
        /*0002*/ 	.short	(.L_1 - .L_0)
	.align		4
.L_0:
        /*0004*/ 	.word	index@(my_kernel_kernel0)
        /*0008*/ 	.word	0x00000050


	//----- nvinfo : EIATTR_FRAME_SIZE
	.align		4
.L_1:
        /*000c*/ 	.byte	0x04, 0x11
        /*000e*/ 	.short	(.L_3 - .L_2)
	.align		4
.L_2:
        /*0010*/ 	.word	index@(my_kernel_kernel0)
        /*0014*/ 	.word	0x00000000


	//----- nvinfo : EIATTR_MIN_STACK_SIZE
	.align		4
.L_3:
        /*0018*/ 	.byte	0x04, 0x12
        /*001a*/ 	.short	(.L_5 - .L_4)
	.align		4
.L_4:
        /*001c*/ 	.word	index@(my_kernel_kernel0)
        /*0020*/ 	.word	0x00000000
.L_5:


//--------------------- .nv.compat                --------------------------
	.section	.nv.compat,"",@"SHT_CUDA_COMPAT_INFO"
	.align	4
        /*0000*/ 	.byte	0x02, 0x09, 0x00, 0x00, 0x02, 0x02, 0x01, 0x00, 0x02, 0x05, 0x05, 0x00, 0x03, 0x07, 0x01, 0x01
        /*0010*/ 	.byte	0x02, 0x03, 0x00, 0x00, 0x02, 0x06, 0x01, 0x00, 0x04, 0x0b, 0x08, 0x00, 0x09, 0x00, 0x00, 0x00
        /*0020*/ 	.byte	0x00, 0x00, 0x00, 0x00


//--------------------- .nv.info.my_kernel_kernel0 --------------------------
	.section	.nv.info.my_kernel_kernel0,"",@"SHT_CUDA_INFO"
	.sectionflags	@""
	.align	4


	//----- nvinfo : EIATTR_CUDA_API_VERSION
	.align		4
        /*0000*/ 	.byte	0x04, 0x37
        /*0002*/ 	.short	(.L_7 - .L_6)
.L_6:
        /*0004*/ 	.word	0x00000082


	//----- nvinfo : EIATTR_KPARAM_INFO
	.align		4
.L_7:
        /*0008*/ 	.byte	0x04, 0x17
        /*000a*/ 	.short	(.L_9 - .L_8)
.L_8:
        /*000c*/ 	.word	0x00000000
        /*0010*/ 	.short	0x0003
        /*0012*/ 	.short	0x0018
        /*0014*/ 	.byte	0x00, 0xf5, 0x21, 0x00


	//----- nvinfo : EIATTR_KPARAM_INFO
	.align		4
.L_9:
        /*0018*/ 	.byte	0x04, 0x17
        /*001a*/ 	.short	(.L_11 - .L_10)
.L_10:
        /*001c*/ 	.word	0x00000000
        /*0020*/ 	.short	0x0002
        /*0022*/ 	.short	0x0010
        /*0024*/ 	.byte	0x00, 0xf5, 0x21, 0x00


	//----- nvinfo : EIATTR_KPARAM_INFO
	.align		4
.L_11:
        /*0028*/ 	.byte	0x04, 0x17
        /*002a*/ 	.short	(.L_13 - .L_12)
.L_12:
        /*002c*/ 	.word	0x00000000
        /*0030*/ 	.short	0x0001
        /*0032*/ 	.short	0x0008
        /*0034*/ 	.byte	0x00, 0xf5, 0x21, 0x00


	//----- nvinfo : EIATTR_KPARAM_INFO
	.align		4
.L_13:
        /*0038*/ 	.byte	0x04, 0x17
        /*003a*/ 	.short	(.L_15 - .L_14)
.L_14:
        /*003c*/ 	.word	0x00000000
        /*0040*/ 	.short	0x0000
        /*0042*/ 	.short	0x0000
        /*0044*/ 	.byte	0x00, 0xf5, 0x21, 0x00


	//----- nvinfo : EIATTR_SPARSE_MMA_MASK
	.align		4
.L_15:
        /*0048*/ 	.byte	0x03, 0x50
        /*004a*/ 	.short	0x0000


	//----- nvinfo : EIATTR_MAXREG_COUNT
	.align		4
        /*004c*/ 	.byte	0x03, 0x1b
        /*004e*/ 	.short	0x00ff


	//----- nvinfo : EIATTR_NUM_BARRIERS
	.align		4
        /*0050*/ 	.byte	0x02, 0x4c
        /*0052*/ 	.byte	0x01
	.zero		1


	//----- nvinfo : EIATTR_MERCURY_ISA_VERSION
	.align		4
        /*0054*/ 	.byte	0x03, 0x5f
        /*0056*/ 	.short	0x0101


	//----- nvinfo : EIATTR_VRC_CTA_INIT_COUNT
	.align		4
        /*0058*/ 	.byte	0x02, 0x4a
	.zero		1
	.zero		1


	//----- nvinfo : EIATTR_EXIT_INSTR_OFFSETS
	.align		4
        /*005c*/ 	.byte	0x04, 0x1c
        /*005e*/ 	.short	(.L_17 - .L_16)


	//   ....[0]....
.L_16:
        /*0060*/ 	.word	0x00003db0


	//----- nvinfo : EIATTR_CBANK_PARAM_SIZE
	.align		4
.L_17:
        /*0064*/ 	.byte	0x03, 0x19
        /*0066*/ 	.short	0x0020


	//----- nvinfo : EIATTR_PARAM_CBANK
	.align		4
        /*0068*/ 	.byte	0x04, 0x0a
        /*006a*/ 	.short	(.L_19 - .L_18)
	.align		4
.L_18:
        /*006c*/ 	.word	index@(.nv.constant0.my_kernel_kernel0)
        /*0070*/ 	.short	0x0380
        /*0072*/ 	.short	0x0020


	//----- nvinfo : EIATTR_SW_WAR
	.align		4
.L_19:
        /*0074*/ 	.byte	0x04, 0x36
        /*0076*/ 	.short	(.L_21 - .L_20)
.L_20:
        /*0078*/ 	.word	0x00000008
.L_21:


//--------------------- .nv.callgraph             --------------------------
	.section	.nv.callgraph,"",@"SHT_CUDA_CALLGRAPH"
	.align	4
	.sectionentsize	8
	.align		4
        /*0000*/ 	.word	0x00000000
	.align		4
        /*0004*/ 	.word	0xffffffff
	.align		4
        /*0008*/ 	.word	0x00000000
	.align		4
        /*000c*/ 	.word	0xfffffffe
	.align		4
        /*0010*/ 	.word	0x00000000
	.align		4
        /*0014*/ 	.word	0xfffffffd
	.align		4
        /*0018*/ 	.word	0x00000000
	.align		4
        /*001c*/ 	.word	0xfffffffc


//--------------------- .text.my_kernel_kernel0   --------------------------
	.section	.text.my_kernel_kernel0,"ax",@progbits
	.align	128
        .global         my_kernel_kernel0
        .type           my_kernel_kernel0,@function
        .size           my_kernel_kernel0,(.L_x_2 - my_kernel_kernel0)
        .other          my_kernel_kernel0,@"STO_CUDA_ENTRY STV_DEFAULT"
my_kernel_kernel0:
.text.my_kernel_kernel0:
[----:B------:R-:W-:Y:S01]  /*0000*/  LDC R1, c[0x0][0x37c] ;  /* 0x0000df00ff017b82 */ /* 0x000fe20000000800 */
[----:B------:R-:W0:Y:S07]  /*0010*/  S2R R16, SR_TID.X ;  /* 0x0000000000107919 */ /* 0x000e2e0000002100 */
[----:B------:R-:W1:Y:S01]  /*0020*/  S2UR UR12, SR_CTAID.X ;  /* 0x00000000000c79c3 */ /* 0x000e620000002500 */
[----:B------:R-:W-:Y:S01]  /*0030*/  MOV R31, 0x400 ;  /* 0x00000400001f7802 */ /* 0x000fe20000000f00 */
[----:B------:R-:W-:Y:S01]  /*0040*/  IMAD.MOV.U32 R12, RZ, RZ, 0x1a40 ;  /* 0x00001a40ff0c7424 */ /* 0x000fe200078e00ff */
[----:B------:R-:W2:Y:S01]  /*0050*/  S2R R4, SR_CgaCtaId ;  /* 0x0000000000047919 */ /* 0x000ea20000008800 */
[----:B------:R-:W-:-:S02]  /*0060*/  IMAD.MOV.U32 R11, RZ, RZ, 0x1a40 ;  /* 0x00001a40ff0b7424 */ /* 0x000fc400078e00ff */
[----:B------:R-:W-:Y:S02]  /*0070*/  HFMA2 R37, -RZ, RZ, 0, 0.0030517578125 ;  /* 0x00001a40ff257431 */ /* 0x000fe400000001ff */
[----:B------:R-:W-:Y:S01]  /*0080*/  IMAD.MOV.U32 R25, RZ, RZ, 0x1a40 ;  /* 0x00001a40ff197424 */ /* 0x000fe200078e00ff */
[----:B------:R-:W-:Y:S01]  /*0090*/  CS2R R64, SRZ ;  /* 0x0000000000407805 */ /* 0x000fe2000001ff00 */
        /* <DEDUP_REMOVED lines=11> */
[----:B------:R-:W3:Y:S01]  /*0150*/  LDCU.64 UR10, c[0x0][0x358] ;  /* 0x00006b00ff0a77ac */ /* 0x000ee20008000a00 */
[----:B------:R-:W-:-:S02]  /*0160*/  IMAD.MOV.U32 R52, RZ, RZ, 0x1a40 ;  /* 0x00001a40ff347424 */ /* 0x000fc400078e00ff */
[----:B------:R-:W-:Y:S01]  /*0170*/  IMAD.MOV.U32 R54, RZ, RZ, 0x1a40 ;  /* 0x00001a40ff367424 */ /* 0x000fe200078e00ff */
[----:B------:R-:W-:Y:S01]  /*0180*/  UMOV UR7, 0xffffe200 ;  /* 0xffffe20000077882 */ /* 0x000fe20000000000 */
[----:B-1----:R-:W-:Y:S01]  /*0190*/  UIMAD.WIDE.U32 UR4, UR12, 0x66666667, URZ ;  /* 0x666666670c0478a5 */ /* 0x002fe2000f8e00ff */
[----:B------:R-:W-:Y:S01]  /*01a0*/  IMAD.MOV.U32 R56, RZ, RZ, 0x1a40 ;  /* 0x00001a40ff387424 */ /* 0x000fe200078e00ff */
[----:B------:R-:W-:Y:S01]  /*01b0*/  UIMAD UR6, UR12, 0x18, URZ ;  /* 0x000000180c0678a4 */ /* 0x000fe2000f8e02ff */
[----:B------:R-:W-:Y:S01]  /*01c0*/  IMAD.MOV.U32 R66, RZ, RZ, RZ ;  /* 0x000000ffff427224 */ /* 0x000fe200078e00ff */
[----:B------:R-:W-:Y:S01]  /*01d0*/  USHF.R.U32.HI UR5, URZ, 0x4, UR5 ;  /* 0x00000004ff057899 */ /* 0x000fe20008011605 */
[----:B------:R-:W-:Y:S01]  /*01e0*/  IMAD.MOV.U32 R61, RZ, RZ, RZ ;  /* 0x000000ffff3d7224 */ /* 0x000fe200078e00ff */
[----:B------:R-:W-:Y:S01]  /*01f0*/  UMOV UR8, 0xfffffffd ;  /* 0xfffffffd00087882 */ /* 0x000fe20000000000 */
[C---:B0-----:R-:W-:Y:S02]  /*0200*/  PRMT R2, R16.reuse, 0x9910, RZ ;  /* 0x0000991010027816 */ /* 0x041fe400000000ff */
[----:B------:R-:W-:Y:S01]  /*0210*/  LOP3.LUT R0, R16, 0xffff, RZ, 0xc0, !PT ;  /* 0x0000ffff10007812 */ /* 0x000fe200078ec0ff */
[----:B------:R-:W-:Y:S01]  /*0220*/  IMAD.U32 R6, RZ, RZ, UR5 ;  /* 0x00000005ff067e24 */ /* 0x000fe2000f8e00ff */
[----:B--2---:R-:W-:Y:S01]  /*0230*/  LEA R31, R4, R31, 0x18 ;  /* 0x0000001f041f7211 */ /* 0x004fe200078ec0ff */
[----:B------:R-:W-:Y:S01]  /*0240*/  IMAD R2, R2, 0xe, RZ ;  /* 0x0000000e02027824 */ /* 0x000fe200078e02ff */
[----:B------:R-:W-:Y:S01]  /*0250*/  LEA R15, R16, UR6, 0x1 ;  /* 0x00000006100f7c11 */ /* 0x000fe2000f8e08ff */
[----:B------:R-:W-:-:S02]  /*0260*/  IMAD R3, R0, 0xaab, RZ ;  /* 0x00000aab00037824 */ /* 0x000fc400078e02ff */
[C---:B------:R-:W-:Y:S02]  /*0270*/  VIADD R21, R2.reuse, 0x3 ;  /* 0x0000000302157836 */ /* 0x040fe40000000000 */
[----:B------:R-:W-:Y:S01]  /*0280*/  VIADD R4, R2, 0x2 ;  /* 0x0000000202047836 */ /* 0x000fe20000000000 */
[----:B------:R-:W-:Y:S01]  /*0290*/  SHF.R.U32.HI R3, RZ, 0x10, R3 ;  /* 0x00000010ff037819 */ /* 0x000fe20000011603 */
[----:B------:R-:W-:Y:S01]  /*02a0*/  IMAD R15, R6, -0x3c0, R15 ;  /* 0xfffffc40060f7824 */ /* 0x000fe200078e020f */
[----:B------:R-:W-:Y:S01]  /*02b0*/  LOP3.LUT R8, R21, 0xffff, RZ, 0xc0, !PT ;  /* 0x0000ffff15087812 */ /* 0x000fe200078ec0ff */
[----:B------:R-:W-:Y:S01]  /*02c0*/  VIADD R24, R2, 0x5 ;  /* 0x0000000502187836 */ /* 0x000fe20000000000 */
[----:B------:R-:W-:Y:S01]  /*02d0*/  LOP3.LUT R5, R4, 0xffff, RZ, 0xc0, !PT ;  /* 0x0000ffff04057812 */ /* 0x000fe200078ec0ff */
[----:B------:R-:W-:Y:S01]  /*02e0*/  VIADD R30, R2, 0x7 ;  /* 0x00000007021e7836 */ /* 0x000fe20000000000 */
[----:B------:R-:W-:Y:S01]  /*02f0*/  PRMT R10, R3, 0x9910, RZ ;  /* 0x00009910030a7816 */ /* 0x000fe200000000ff */
[----:B------:R-:W-:-:S02]  /*0300*/  IMAD R9, R8, 0xc30d, RZ ;  /* 0x0000c30d08097824 */ /* 0x000fc400078e02ff */
[C---:B------:R-:W-:Y:S01]  /*0310*/  IMAD R6, R5.reuse, 0xc30d, RZ ;  /* 0x0000c30d05067824 */ /* 0x040fe200078e02ff */
[----:B------:R-:W-:Y:S01]  /*0320*/  LOP3.LUT R18, R30, 0xffff, RZ, 0xc0, !PT ;  /* 0x0000ffff1e127812 */ /* 0x000fe200078ec0ff */
[----:B------:R-:W-:Y:S01]  /*0330*/  IMAD R7, R5, 0x2aab, RZ ;  /* 0x00002aab05077824 */ /* 0x000fe200078e02ff */
[----:B------:R-:W-:Y:S01]  /*0340*/  SHF.R.U32.HI R5, RZ, 0x17, R9 ;  /* 0x00000017ff057819 */ /* 0x000fe20000011609 */
[----:B------:R-:W-:Y:S02]  /*0350*/  IMAD R3, R10, 0x18, RZ ;  /* 0x000000180a037824 */ /* 0x000fe400078e02ff */
[----:B------:R-:W-:Y:S01]  /*0360*/  IMAD R8, R8, 0x2aab, RZ ;  /* 0x00002aab08087824 */ /* 0x000fe200078e02ff */
[----:B------:R-:W-:Y:S01]  /*0370*/  PRMT R9, R5, 0x9910, RZ ;  /* 0x0000991005097816 */ /* 0x000fe200000000ff */
[C---:B------:R-:W-:Y:S01]  /*0380*/  VIADD R34, R2.reuse, 0x6 ;  /* 0x0000000602227836 */ /* 0x040fe20000000000 */
[----:B------:R-:W-:Y:S01]  /*0390*/  IADD3 R19, PT, PT, RZ, -R3, RZ ;  /* 0x80000003ff137210 */ /* 0x000fe20007ffe0ff */
[C---:B------:R-:W-:Y:S01]  /*03a0*/  VIADD R39, R2.reuse, 0x8 ;  /* 0x0000000802277836 */ /* 0x040fe20000000000 */
[----:B------:R-:W-:Y:S01]  /*03b0*/  SHF.R.U32.HI R3, RZ, 0x17, R6 ;  /* 0x00000017ff037819 */ /* 0x000fe20000011606 */
[----:B------:R-:W-:Y:S01]  /*03c0*/  VIADD R40, R2, 0xa ;  /* 0x0000000a02287836 */ /* 0x000fe20000000000 */
[----:B------:R-:W-:Y:S01]  /*03d0*/  SHF.R.U32.HI R5, RZ, 0x12, R7 ;  /* 0x00000012ff057819 */ /* 0x000fe20000011607 */
[----:B------:R-:W-:Y:S01]  /*03e0*/  IMAD.MOV.U32 R7, RZ, RZ, R9 ;  /* 0x000000ffff077224 */ /* 0x000fe200078e0009 */
[----:B------:R-:W-:-:S02]  /*03f0*/  SHF.R.U32.HI R6, RZ, 0x12, R8 ;  /* 0x00000012ff067819 */ /* 0x000fc40000011608 */
[----:B------:R-:W-:Y:S01]  /*0400*/  PRMT R8, R3, 0x9910, RZ ;  /* 0x0000991003087816 */ /* 0x000fe200000000ff */
[----:B------:R-:W-:Y:S01]  /*0410*/  IMAD R3, R7, 0xa8, RZ ;  /* 0x000000a807037824 */ /* 0x000fe200078e02ff */
[C---:B------:R-:W-:Y:S01]  /*0420*/  PRMT R9, R5.reuse, 0x9910, RZ ;  /* 0x0000991005097816 */ /* 0x040fe200000000ff */
[----:B------:R-:W-:Y:S01]  /*0430*/  IMAD R13, R5, R12, UR6 ;  /* 0x00000006050d7e24 */ /* 0x000fe2000f8e020c */
[C---:B------:R-:W-:Y:S01]  /*0440*/  PRMT R7, R6.reuse, 0x9910, RZ ;  /* 0x0000991006077816 */ /* 0x040fe200000000ff */
[----:B------:R-:W-:Y:S01]  /*0450*/  IMAD.MOV R3, RZ, RZ, -R3 ;  /* 0x000000ffff037224 */ /* 0x000fe200078e0a03 */
[----:B------:R-:W-:Y:S01]  /*0460*/  PRMT R19, R19, 0x7710, RZ ;  /* 0x0000771013137816 */ /* 0x000fe200000000ff */
[----:B------:R-:W-:Y:S02]  /*0470*/  IMAD R12, R6, R11, UR6 ;  /* 0x00000006060c7e24 */ /* 0x000fe4000f8e020b */
[----:B------:R-:W-:Y:S01]  /*0480*/  IMAD.MOV.U32 R5, RZ, RZ, R8 ;  /* 0x000000ffff057224 */ /* 0x000fe200078e0008 */
[----:B------:R-:W-:Y:S01]  /*0490*/  PRMT R8, R3, 0x7710, RZ ;  /* 0x0000771003087816 */ /* 0x000fe200000000ff */
[----:B------:R-:W-:-:S02]  /*04a0*/  IMAD.MOV.U32 R6, RZ, RZ, R9 ;  /* 0x000000ffff067224 */ /* 0x000fc400078e0009 */
[----:B------:R-:W-:Y:S01]  /*04b0*/  IMAD R3, R5, 0xa8, RZ ;  /* 0x000000a805037824 */ /* 0x000fe200078e02ff */
[----:B------:R-:W-:Y:S01]  /*04c0*/  IADD3 R21, PT, PT, R21, R8, RZ ;  /* 0x0000000815157210 */ /* 0x000fe20007ffe0ff */
[----:B------:R-:W-:Y:S02]  /*04d0*/  IMAD R5, R6, 0x18, RZ ;  /* 0x0000001806057824 */ /* 0x000fe400078e02ff */
[----:B------:R-:W-:Y:S01]  /*04e0*/  IMAD.IADD R19, R19, 0x1, R16 ;  /* 0x0000000113137824 */ /* 0x000fe200078e0210 */
[----:B------:R-:W-:Y:S01]  /*04f0*/  PRMT R21, R21, 0x9910, RZ ;  /* 0x0000991015157816 */ /* 0x000fe200000000ff */
[----:B------:R-:W-:Y:S02]  /*0500*/  IMAD.MOV R3, RZ, RZ, -R3 ;  /* 0x000000ffff037224 */ /* 0x000fe400078e0a03 */
[----:B------:R-:W-:Y:S01]  /*0510*/  IMAD.MOV R5, RZ, RZ, -R5 ;  /* 0x000000ffff057224 */ /* 0x000fe200078e0a05 */
[----:B------:R-:W-:Y:S01]  /*0520*/  PRMT R17, R19, 0x9910, RZ ;  /* 0x0000991013117816 */ /* 0x000fe200000000ff */
[----:B------:R-:W-:Y:S01]  /*0530*/  IMAD R6, R7, 0x18, RZ ;  /* 0x0000001807067824 */ /* 0x000fe200078e02ff */
[----:B------:R-:W-:Y:S01]  /*0540*/  PRMT R3, R3, 0x7710, RZ ;  /* 0x0000771003037816 */ /* 0x000fe200000000ff */
[----:B------:R-:W-:Y:S01]  /*0550*/  VIADD R7, R2, 0x4 ;  /* 0x0000000402077836 */ /* 0x000fe20000000000 */
[----:B------:R-:W-:Y:S01]  /*0560*/  PRMT R5, R5, 0x7710, RZ ;  /* 0x0000771005057816 */ /* 0x000fe200000000ff */
[----:B------:R-:W-:Y:S01]  /*0570*/  IMAD R17, R10, 0x150, R17 ;  /* 0x000001500a117824 */ /* 0x000fe200078e0211 */
[----:B------:R-:W-:Y:S01]  /*0580*/  LOP3.LUT R10, R24, 0xffff, RZ, 0xc0, !PT ;  /* 0x0000ffff180a7812 */ /* 0x000fe200078ec0ff */
[----:B------:R-:W-:Y:S01]  /*0590*/  IMAD.MOV R6, RZ, RZ, -R6 ;  /* 0x000000ffff067224 */ /* 0x000fe200078e0a06 */
[C---:B------:R-:W-:Y:S01]  /*05a0*/  IADD3 R28, PT, PT, R4.reuse, R3, RZ ;  /* 0x00000003041c7210 */ /* 0x040fe20007ffe0ff */
[----:B------:R-:W-:Y:S01]  /*05b0*/  IMAD.IADD R3, R4, 0x1, R5 ;  /* 0x0000000104037824 */ /* 0x000fe200078e0205 */
[----:B------:R-:W-:Y:S01]  /*05c0*/  LOP3.LUT R5, R7, 0xffff, RZ, 0xc0, !PT ;  /* 0x0000ffff07057812 */ /* 0x000fe200078ec0ff */
[----:B------:R-:W-:Y:S01]  /*05d0*/  IMAD R11, R18, 0xc30d, RZ ;  /* 0x0000c30d120b7824 */ /* 0x000fe200078e02ff */
[----:B------:R-:W-:Y:S01]  /*05e0*/  PRMT R9, R6, 0x7710, RZ ;  /* 0x0000771006097816 */ /* 0x000fe200000000ff */
[----:B------:R-:W-:Y:S01]  /*05f0*/  IMAD R6, R10, 0xc30d, RZ ;  /* 0x0000c30d0a067824 */ /* 0x000fe200078e02ff */
[----:B------:R-:W-:Y:S01]  /*0600*/  PRMT R28, R28, 0x9910, RZ ;  /* 0x000099101c1c7816 */ /* 0x000fe200000000ff */
[----:B------:R-:W-:Y:S01]  /*0610*/  IMAD R8, R5, 0xc30d, RZ ;  /* 0x0000c30d05087824 */ /* 0x000fe200078e02ff */
[----:B------:R-:W-:Y:S01]  /*0620*/  LOP3.LUT R19, R19, 0xffff, RZ, 0xc0, !PT ;  /* 0x0000ffff13137812 */ /* 0x000fe200078ec0ff */
[----:B------:R-:W-:Y:S01]  /*0630*/  IMAD R10, R10, 0x2aab, RZ ;  /* 0x00002aab0a0a7824 */ /* 0x000fe200078e02ff */
[----:B------:R-:W-:Y:S01]  /*0640*/  SHF.R.U32.HI R6, RZ, 0x17, R6 ;  /* 0x00000017ff067819 */ /* 0x000fe20000011606 */
[----:B------:R-:W-:-:S02]  /*0650*/  IMAD.IADD R4, R4, 0x1, R9 ;  /* 0x0000000104047824 */ /* 0x000fc400078e0209 */
[----:B------:R-:W-:Y:S01]  /*0660*/  IMAD R9, R5, 0x2aab, RZ ;  /* 0x00002aab05097824 */ /* 0x000fe200078e02ff */
[----:B------:R-:W-:Y:S02]  /*0670*/  SHF.R.U32.HI R5, RZ, 0x17, R8 ;  /* 0x00000017ff057819 */ /* 0x000fe40000011608 */
[----:B------:R-:W-:Y:S02]  /*0680*/  SHF.R.U32.HI R8, RZ, 0x12, R10 ;  /* 0x00000012ff087819 */ /* 0x000fe4000001160a */
[----:B------:R-:W-:Y:S02]  /*0690*/  PRMT R14, R6, 0x9910, RZ ;  /* 0x00009910060e7816 */ /* 0x000fe400000000ff */
[----:B------:R-:W-:Y:S01]  /*06a0*/  SHF.R.U32.HI R6, RZ, 0x12, R9 ;  /* 0x00000012ff067819 */ /* 0x000fe20000011609 */
[----:B------:R-:W-:Y:S01]  /*06b0*/  IMAD R10, R8, R25, UR6 ;  /* 0x00000006080a7e24 */ /* 0x000fe2000f8e0219 */
[----:B------:R-:W-:Y:S01]  /*06c0*/  PRMT R20, R5, 0x9910, RZ ;  /* 0x0000991005147816 */ /* 0x000fe200000000ff */
[----:B------:R-:W-:Y:S01]  /*06d0*/  IMAD R5, R14, 0xa8, RZ ;  /* 0x000000a80e057824 */ /* 0x000fe200078e02ff */
[----:B------:R-:W-:Y:S01]  /*06e0*/  SHF.R.U32.HI R9, RZ, 0x17, R11 ;  /* 0x00000017ff097819 */ /* 0x000fe2000001160b */
[C---:B------:R-:W-:Y:S01]  /*06f0*/  IMAD R11, R6.reuse, R23, UR6 ;  /* 0x00000006060b7e24 */ /* 0x040fe2000f8e0217 */
[----:B------:R-:W-:Y:S01]  /*0700*/  PRMT R22, R6, 0x9910, RZ ;  /* 0x0000991006167816 */ /* 0x000fe200000000ff */
[----:B------:R-:W-:Y:S01]  /*0710*/  IMAD.MOV R23, RZ, RZ, -R5 ;  /* 0x000000ffff177224 */ /* 0x000fe200078e0a05 */
[----:B------:R-:W-:-:S02]  /*0720*/  PRMT R25, R8, 0x9910, RZ ;  /* 0x0000991008197816 */ /* 0x000fc400000000ff */
[----:B------:R-:W-:Y:S01]  /*0730*/  MOV R6, R20 ;  /* 0x0000001400067202 */ /* 0x000fe20000000f00 */
[----:B------:R-:W-:Y:S01]  /*0740*/  IMAD.MOV.U32 R8, RZ, RZ, R22 ;  /* 0x000000ffff087224 */ /* 0x000fe200078e0016 */
[----:B------:R-:W-:Y:S01]  /*0750*/  PRMT R14, R9, 0x9910, RZ ;  /* 0x00009910090e7816 */ /* 0x000fe200000000ff */
[----:B------:R-:W-:Y:S01]  /*0760*/  IMAD.MOV.U32 R9, RZ, RZ, R25 ;  /* 0x000000ffff097224 */ /* 0x000fe200078e0019 */
[----:B------:R-:W-:Y:S01]  /*0770*/  PRMT R23, R23, 0x7710, RZ ;  /* 0x0000771017177816 */ /* 0x000fe200000000ff */
[----:B------:R-:W-:Y:S01]  /*0780*/  IMAD R5, R6, 0xa8, RZ ;  /* 0x000000a806057824 */ /* 0x000fe200078e02ff */
[----:B------:R-:W-:Y:S01]  /*0790*/  LOP3.LUT R22, R39, 0xffff, RZ, 0xc0, !PT ;  /* 0x0000ffff27167812 */ /* 0x000fe200078ec0ff */
[----:B------:R-:W-:Y:S02]  /*07a0*/  IMAD R6, R8, 0x18, RZ ;  /* 0x0000001808067824 */ /* 0x000fe400078e02ff */
[----:B------:R-:W-:Y:S02]  /*07b0*/  IMAD R9, R9, 0x18, RZ ;  /* 0x0000001809097824 */ /* 0x000fe400078e02ff */
[----:B------:R-:W-:Y:S01]  /*07c0*/  IMAD R8, R14, 0xa8, RZ ;  /* 0x000000a80e087824 */ /* 0x000fe200078e02ff */
[----:B------:R-:W-:Y:S01]  /*07d0*/  IADD3 R6, PT, PT, RZ, -R6, RZ ;  /* 0x80000006ff067210 */ /* 0x000fe20007ffe0ff */
[----:B------:R-:W-:-:S02]  /*07e0*/  IMAD.MOV R5, RZ, RZ, -R5 ;  /* 0x000000ffff057224 */ /* 0x000fc400078e0a05 */
[----:B------:R-:W-:Y:S01]  /*07f0*/  IMAD.MOV R14, RZ, RZ, -R9 ;  /* 0x000000ffff0e7224 */ /* 0x000fe200078e0a09 */
[----:B------:R-:W-:Y:S01]  /*0800*/  PRMT R6, R6, 0x7710, RZ ;  /* 0x0000771006067816 */ /* 0x000fe200000000ff */
[----:B------:R-:W-:Y:S01]  /*0810*/  IMAD.MOV R9, RZ, RZ, -R8 ;  /* 0x000000ffff097224 */ /* 0x000fe200078e0a08 */
[----:B------:R-:W-:Y:S01]  /*0820*/  PRMT R20, R5, 0x7710, RZ ;  /* 0x0000771005147816 */ /* 0x000fe200000000ff */
[----:B------:R-:W-:Y:S01]  /*0830*/  IMAD.IADD R24, R24, 0x1, R23 ;  /* 0x0000000118187824 */ /* 0x000fe200078e0217 */
[----:B------:R-:W-:Y:S01]  /*0840*/  PRMT R8, R14, 0x7710, RZ ;  /* 0x000077100e087816 */ /* 0x000fe200000000ff */
[----:B------:R-:W-:Y:S01]  /*0850*/  IMAD.IADD R6, R7, 0x1, R6 ;  /* 0x0000000107067824 */ /* 0x000fe200078e0206 */
[----:B------:R-:W-:Y:S01]  /*0860*/  PRMT R9, R9, 0x7710, RZ ;  /* 0x0000771009097816 */ /* 0x000fe200000000ff */
[C---:B------:R-:W-:Y:S02]  /*0870*/  IMAD.IADD R20, R7.reuse, 0x1, R20 ;  /* 0x0000000107147824 */ /* 0x040fe400078e0214 */
[----:B------:R-:W-:Y:S01]  /*0880*/  IMAD.IADD R5, R7, 0x1, R8 ;  /* 0x0000000107057824 */ /* 0x000fe200078e0208 */
[----:B------:R-:W-:Y:S01]  /*0890*/  LOP3.LUT R7, R34, 0xffff, RZ, 0xc0, !PT ;  /* 0x0000ffff22077812 */ /* 0x000fe200078ec0ff */
[----:B------:R-:W-:Y:S01]  /*08a0*/  VIADD R23, R2, 0x9 ;  /* 0x0000000902177836 */ /* 0x000fe20000000000 */
[----:B------:R-:W-:Y:S01]  /*08b0*/  IADD3 R30, PT, PT, R30, R9, RZ ;  /* 0x000000091e1e7210 */ /* 0x000fe20007ffe0ff */
[----:B------:R-:W-:Y:S01]  /*08c0*/  IMAD R14, R18, 0x2aab, RZ ;  /* 0x00002aab120e7824 */ /* 0x000fe200078e02ff */
[----:B------:R-:W-:Y:S01]  /*08d0*/  LOP3.LUT R6, R6, 0xffff, RZ, 0xc0, !PT ;  /* 0x0000ffff06067812 */ /* 0x000fe200078ec0ff */
[----:B------:R-:W-:Y:S01]  /*08e0*/  IMAD R8, R7, 0xc30d, RZ ;  /* 0x0000c30d07087824 */ /* 0x000fe200078e02ff */
[----:B------:R-:W-:Y:S01]  /*08f0*/  LOP3.LUT R25, R23, 0xffff, RZ, 0xc0, !PT ;  /* 0x0000ffff17197812 */ /* 0x000fe200078ec0ff */
[----:B------:R-:W-:Y:S01]  /*0900*/  IMAD R9, R7, 0x2aab, RZ ;  /* 0x00002aab07097824 */ /* 0x000fe200078e02ff */
[----:B------:R-:W-:Y:S01]  /*0910*/  SHF.R.U32.HI R14, RZ, 0x12, R14 ;  /* 0x00000012ff0e7819 */ /* 0x000fe2000001160e */
[C---:B------:R-:W-:Y:S01]  /*0920*/  IMAD R18, R22.reuse, 0xc30d, RZ ;  /* 0x0000c30d16127824 */ /* 0x040fe200078e02ff */
[----:B------:R-:W-:Y:S01]  /*0930*/  SHF.R.U32.HI R7, RZ, 0x17, R8 ;  /* 0x00000017ff077819 */ /* 0x000fe20000011608 */
[C---:B------:R-:W-:Y:S01]  /*0940*/  IMAD R26, R25.reuse, 0xc30d, RZ ;  /* 0x0000c30d191a7824 */ /* 0x040fe200078e02ff */
[----:B------:R-:W-:Y:S01]  /*0950*/  SHF.R.U32.HI R8, RZ, 0x12, R9 ;  /* 0x00000012ff087819 */ /* 0x000fe20000011609 */
[----:B------:R-:W-:Y:S01]  /*0960*/  IMAD R22, R22, 0x2aab, RZ ;  /* 0x00002aab16167824 */ /* 0x000fe200078e02ff */
[----:B------:R-:W-:Y:S01]  /*0970*/  SHF.R.U32.HI R18, RZ, 0x17, R18 ;  /* 0x00000017ff127819 */ /* 0x000fe20000011612 */
[----:B------:R-:W-:Y:S01]  /*0980*/  IMAD R27, R25, 0x2aab, RZ ;  /* 0x00002aab191b7824 */ /* 0x000fe200078e02ff */
[----:B------:R-:W-:Y:S01]  /*0990*/  SHF.R.U32.HI R25, RZ, 0x17, R26 ;  /* 0x00000017ff197819 */ /* 0x000fe2000001161a */
[----:B------:R-:W-:Y:S01]  /*09a0*/  IMAD R9, R8, R29, UR6 ;  /* 0x0000000608097e24 */ /* 0x000fe2000f8e021d */
[----:B------:R-:W-:Y:S01]  /*09b0*/  SHF.R.U32.HI R22, RZ, 0x12, R22 ;  /* 0x00000012ff167819 */ /* 0x000fe20000011616 */
[----:B------:R-:W-:Y:S01]  /*09c0*/  IMAD.IADD R11, R6, 0x1, R11 ;  /* 0x00000001060b7824 */ /* 0x000fe200078e020b */
[----:B------:R-:W-:-:S02]  /*09d0*/  SHF.R.U32.HI R26, RZ, 0x12, R27 ;  /* 0x00000012ff1a7819 */ /* 0x000fc4000001161b */
[----:B------:R-:W-:Y:S01]  /*09e0*/  PRMT R27, R7, 0x9910, RZ ;  /* 0x00009910071b7816 */ /* 0x000fe200000000ff */
[----:B------:R-:W-:Y:S01]  /*09f0*/  IMAD R7, R22, R37, UR6 ;  /* 0x0000000616077e24 */ /* 0x000fe2000f8e0225 */
[----:B------:R-:W-:Y:S01]  /*0a00*/  PRMT R29, R8, 0x9910, RZ ;  /* 0x00009910081d7816 */ /* 0x000fe200000000ff */
[C---:B------:R-:W-:Y:S01]  /*0a10*/  IMAD R8, R14.reuse, R33, UR6 ;  /* 0x000000060e087e24 */ /* 0x040fe2000f8e0221 */
[----:B------:R-:W-:Y:S01]  /*0a20*/  PRMT R35, R14, 0x9910, RZ ;  /* 0x000099100e237816 */ /* 0x000fe200000000ff */
[----:B------:R-:W-:Y:S01]  /*0a30*/  IMAD.MOV.U32 R14, RZ, RZ, R27 ;  /* 0x000000ffff0e7224 */ /* 0x000fe200078e001b */
[----:B------:R-:W-:Y:S01]  /*0a40*/  PRMT R32, R18, 0x9910, RZ ;  /* 0x0000991012207816 */ /* 0x000fe200000000ff */
[----:B------:R-:W-:Y:S01]  /*0a50*/  IMAD R18, R26, R41, UR6 ;  /* 0x000000061a127e24 */ /* 0x000fe2000f8e0229 */
[----:B------:R-:W-:Y:S01]  /*0a60*/  PRMT R33, R22, 0x9910, RZ ;  /* 0x0000991016217816 */ /* 0x000fe200000000ff */
[----:B------:R-:W-:Y:S01]  /*0a70*/  IMAD.MOV.U32 R22, RZ, RZ, R29 ;  /* 0x000000ffff167224 */ /* 0x000fe200078e001d */
[----:B------:R-:W-:Y:S01]  /*0a80*/  PRMT R36, R26, 0x9910, RZ ;  /* 0x000099101a247816 */ /* 0x000fe200000000ff */
[----:B------:R-:W-:Y:S01]  /*0a90*/  IMAD.MOV.U32 R26, RZ, RZ, R35 ;  /* 0x000000ffff1a7224 */ /* 0x000fe200078e0023 */
[----:B------:R-:W-:Y:S01]  /*0aa0*/  PRMT R25, R25, 0x9910, RZ ;  /* 0x0000991019197816 */ /* 0x000fe200000000ff */
[----:B------:R-:W-:Y:S01]  /*0ab0*/  IMAD R14, R14, 0xa8, RZ ;  /* 0x000000a80e0e7824 */ /* 0x000fe200078e02ff */
[----:B------:R-:W-:Y:S01]  /*0ac0*/  LOP3.LUT R5, R5, 0xffff, RZ, 0xc0, !PT ;  /* 0x0000ffff05057812 */ /* 0x000fe200078ec0ff */
[----:B------:R-:W-:Y:S01]  /*0ad0*/  IMAD R22, R22, 0x18, RZ ;  /* 0x0000001816167824 */ /* 0x000fe200078e02ff */
[----:B------:R-:W-:Y:S01]  /*0ae0*/  PRMT R30, R30, 0x9910, RZ ;  /* 0x000099101e1e7816 */ /* 0x000fe200000000ff */
[----:B------:R-:W-:Y:S01]  /*0af0*/  IMAD R26, R26, 0x18, RZ ;  /* 0x000000181a1a7824 */ /* 0x000fe200078e02ff */
[----:B------:R-:W-:Y:S01]  /*0b00*/  IADD3 R10, PT, PT, R10, R5, RZ ;  /* 0x000000050a0a7210 */ /* 0x000fe20007ffe0ff */
[----:B------:R-:W-:-:S02]  /*0b10*/  IMAD R25, R25, 0xa8, RZ ;  /* 0x000000a819197824 */ /* 0x000fc400078e02ff */
[----:B------:R-:W-:Y:S01]  /*0b20*/  IMAD.MOV.U32 R27, RZ, RZ, R32 ;  /* 0x000000ffff1b7224 */ /* 0x000fe200078e0020 */
[----:B------:R-:W-:Y:S01]  /*0b30*/  MOV R32, R33 ;  /* 0x0000002100207202 */ /* 0x000fe20000000f00 */
[----:B------:R-:W-:Y:S02]  /*0b40*/  IMAD.MOV R14, RZ, RZ, -R14 ;  /* 0x000000ffff0e7224 */ /* 0x000fe400078e0a0e */
[----:B------:R-:W-:Y:S02]  /*0b50*/  IMAD.MOV R22, RZ, RZ, -R22 ;  /* 0x000000ffff167224 */ /* 0x000fe400078e0a16 */
[----:B------:R-:W-:Y:S01]  /*0b60*/  IMAD.MOV R26, RZ, RZ, -R26 ;  /* 0x000000ffff1a7224 */ /* 0x000fe200078e0a1a */
[----:B------:R-:W-:Y:S01]  /*0b70*/  PRMT R29, R14, 0x7710, RZ ;  /* 0x000077100e1d7816 */ /* 0x000fe200000000ff */
[----:B------:R-:W-:Y:S01]  /*0b80*/  IMAD.MOV R25, RZ, RZ, -R25 ;  /* 0x000000ffff197224 */ /* 0x000fe200078e0a19 */
[----:B------:R-:W-:Y:S01]  /*0b90*/  PRMT R37, R22, 0x7710, RZ ;  /* 0x0000771016257816 */ /* 0x000fe200000000ff */
[----:B------:R-:W-:Y:S01]  /*0ba0*/  IMAD.MOV.U32 R35, RZ, RZ, R36 ;  /* 0x000000ffff237224 */ /* 0x000fe200078e0024 */
[----:B------:R-:W-:Y:S01]  /*0bb0*/  PRMT R33, R26, 0x7710, RZ ;  /* 0x000077101a217816 */ /* 0x000fe200000000ff */
[----:B------:R-:W-:Y:S01]  /*0bc0*/  IMAD R14, R27, 0xa8, RZ ;  /* 0x000000a81b0e7824 */ /* 0x000fe200078e02ff */
[----:B------:R-:W-:Y:S01]  /*0bd0*/  PRMT R26, R25, 0x7710, RZ ;  /* 0x00007710191a7816 */ /* 0x000fe200000000ff */
[----:B------:R-:W-:Y:S01]  /*0be0*/  IMAD R22, R32, 0x18, RZ ;  /* 0x0000001820167824 */ /* 0x000fe200078e02ff */
[----:B------:R-:W-:Y:S01]  /*0bf0*/  IADD3 R29, PT, PT, R34, R29, RZ ;  /* 0x0000001d221d7210 */ /* 0x000fe20007ffe0ff */
[----:B------:R-:W-:-:S02]  /*0c00*/  IMAD R25, R35, 0x18, RZ ;  /* 0x0000001823197824 */ /* 0x000fc400078e02ff */
[----:B------:R-:W-:Y:S01]  /*0c10*/  IMAD.MOV R14, RZ, RZ, -R14 ;  /* 0x000000ffff0e7224 */ /* 0x000fe200078e0a0e */
[----:B------:R-:W-:Y:S01]  /*0c20*/  IADD3 R38, PT, PT, RZ, -R22, RZ ;  /* 0x80000016ff267210 */ /* 0x000fe20007ffe0ff */
[----:B------:R-:W-:Y:S01]  /*0c30*/  IMAD.MOV R25, RZ, RZ, -R25 ;  /* 0x000000ffff197224 */ /* 0x000fe200078e0a19 */
[----:B------:R-:W-:Y:S01]  /*0c40*/  PRMT R29, R29, 0x9910, RZ ;  /* 0x000099101d1d7816 */ /* 0x000fe200000000ff */
[----:B------:R-:W-:Y:S01]  /*0c50*/  VIADD R41, R2, 0xb ;  /* 0x0000000b02297836 */ /* 0x000fe20000000000 */
[----:B------:R-:W-:Y:S01]  /*0c60*/  PRMT R22, R14, 0x7710, RZ ;  /* 0x000077100e167816 */ /* 0x000fe200000000ff */
[----:B------:R-:W-:Y:S01]  /*0c70*/  IMAD.IADD R23, R23, 0x1, R26 ;  /* 0x0000000117177824 */ /* 0x000fe200078e021a */
[----:B------:R-:W-:Y:S01]  /*0c80*/  PRMT R38, R38, 0x7710, RZ ;  /* 0x0000771026267816 */ /* 0x000fe200000000ff */
[----:B------:R-:W-:Y:S01]  /*0c90*/  IMAD.IADD R37, R34, 0x1, R37 ;  /* 0x0000000122257824 */ /* 0x000fe200078e0225 */
[----:B------:R-:W-:Y:S01]  /*0ca0*/  PRMT R14, R25, 0x7710, RZ ;  /* 0x00007710190e7816 */ /* 0x000fe200000000ff */
[----:B------:R-:W-:Y:S01]  /*0cb0*/  IMAD.IADD R22, R39, 0x1, R22 ;  /* 0x0000000127167824 */ /* 0x000fe200078e0216 */
[----:B------:R-:W-:Y:S01]  /*0cc0*/  LOP3.LUT R32, R41, 0xffff, RZ, 0xc0, !PT ;  /* 0x0000ffff29207812 */ /* 0x000fe200078ec0ff */
[C---:B------:R-:W-:Y:S01]  /*0cd0*/  IMAD.IADD R38, R39.reuse, 0x1, R38 ;  /* 0x0000000127267824 */ /* 0x040fe200078e0226 */
[----:B------:R-:W-:Y:S01]  /*0ce0*/  IADD3 R26, PT, PT, R2, 0x1, RZ ;  /* 0x00000001021a7810 */ /* 0x000fe20007ffe0ff */
[----:B------:R-:W-:Y:S01]  /*0cf0*/  IMAD.IADD R39, R39, 0x1, R14 ;  /* 0x0000000127277824 */ /* 0x000fe200078e020e */
[----:B------:R-:W-:Y:S01]  /*0d00*/  LOP3.LUT R14, R40, 0xffff, RZ, 0xc0, !PT ;  /* 0x0000ffff280e7812 */ /* 0x000fe200078ec0ff */
[----:B------:R-:W-:Y:S01]  /*0d10*/  IMAD.IADD R34, R34, 0x1, R33 ;  /* 0x0000000122227824 */ /* 0x000fe200078e0221 */
[----:B------:R-:W-:Y:S01]  /*0d20*/  LOP3.LUT R33, R26, 0xffff, RZ, 0xc0, !PT ;  /* 0x0000ffff1a217812 */ /* 0x000fe200078ec0ff */
        /* <DEDUP_REMOVED lines=8> */
[----:B------:R-:W-:Y:S01]  /*0db0*/  IMAD R32, R32, 0x2aab, RZ ;  /* 0x00002aab20207824 */ /* 0x000fe200078e02ff */
[----:B------:R-:W-:Y:S01]  /*0dc0*/  PRMT R42, R14, 0x9910, RZ ;  /* 0x000099100e2a7816 */ /* 0x000fe200000000ff */
[----:B------:R-:W-:Y:S01]  /*0dd0*/  IMAD.MOV.U32 R36, RZ, RZ, 0x1a40 ;  /* 0x00001a40ff247424 */ /* 0x000fe200078e00ff */
[----:B------:R-:W-:Y:S01]  /*0de0*/  SHF.R.U32.HI R14, RZ, 0x16, R35 ;  /* 0x00000016ff0e7819 */ /* 0x000fe20000011623 */
[----:B------:R-:W-:Y:S01]  /*0df0*/  IMAD R33, R33, 0x2aab, RZ ;  /* 0x00002aab21217824 */ /* 0x000fe200078e02ff */
[----:B------:R-:W-:Y:S01]  /*0e00*/  SHF.R.U32.HI R27, RZ, 0x12, R27 ;  /* 0x00000012ff1b7819 */ /* 0x000fe2000001161b */
[----:B------:R-:W-:Y:S01]  /*0e10*/  IMAD.IADD R6, R18, 0x1, R39 ;  /* 0x0000000112067824 */ /* 0x000fe200078e0227 */
[----:B------:R-:W-:Y:S01]  /*0e20*/  PRMT R43, R25, 0x9910, RZ ;  /* 0x00009910192b7816 */ /* 0x000fe200000000ff */
[----:B------:R-:W-:Y:S01]  /*0e30*/  IMAD R25, R42, 0xa8, RZ ;  /* 0x000000a82a197824 */ /* 0x000fe200078e02ff */
[----:B------:R-:W-:Y:S01]  /*0e40*/  SHF.R.U32.HI R32, RZ, 0x12, R32 ;  /* 0x00000012ff207819 */ /* 0x000fe20000011620 */
[C---:B------:R-:W-:Y:S01]  /*0e50*/  IMAD R36, R27.reuse, R36, UR6 ;  /* 0x000000061b247e24 */ /* 0x040fe2000f8e0224 */
[----:B------:R-:W-:Y:S01]  /*0e60*/  PRMT R14, R14, 0x9910, RZ ;  /* 0x000099100e0e7816 */ /* 0x000fe200000000ff */
[----:B------:R-:W-:Y:S01]  /*0e70*/  IMAD.MOV R25, RZ, RZ, -R25 ;  /* 0x000000ffff197224 */ /* 0x000fe200078e0a19 */
[----:B------:R-:W-:Y:S01]  /*0e80*/  PRMT R44, R27, 0x9910, RZ ;  /* 0x000099101b2c7816 */ /* 0x000fe200000000ff */
[C---:B------:R-:W-:Y:S01]  /*0e90*/  IMAD R35, R32.reuse, R45, UR6 ;  /* 0x0000000620237e24 */ /* 0x040fe2000f8e022d */
[----:B------:R-:W-:Y:S01]  /*0ea0*/  PRMT R42, R32, 0x9910, RZ ;  /* 0x00009910202a7816 */ /* 0x000fe200000000ff */
[----:B------:R-:W-:Y:S01]  /*0eb0*/  IMAD.MOV.U32 R27, RZ, RZ, R43 ;  /* 0x000000ffff1b7224 */ /* 0x000fe200078e002b */
[----:B------:R-:W-:Y:S01]  /*0ec0*/  SHF.R.U32.HI R33, RZ, 0x12, R33 ;  /* 0x00000012ff217819 */ /* 0x000fe20000011621 */
[----:B------:R-:W-:-:S02]  /*0ed0*/  IMAD R14, R14, 0xa8, RZ ;  /* 0x000000a80e0e7824 */ /* 0x000fc400078e02ff */
[----:B------:R-:W-:Y:S01]  /*0ee0*/  IMAD.MOV.U32 R32, RZ, RZ, R44 ;  /* 0x000000ffff207224 */ /* 0x000fe200078e002c */
[----:B------:R-:W-:Y:S01]  /*0ef0*/  PRMT R44, R25, 0x7710, RZ ;  /* 0x00007710192c7816 */ /* 0x000fe200000000ff */
[----:B------:R-:W-:Y:S02]  /*0f00*/  IMAD R27, R27, 0xa8, RZ ;  /* 0x000000a81b1b7824 */ /* 0x000fe400078e02ff */
[----:B------:R-:W-:Y:S01]  /*0f10*/  IMAD.MOV R14, RZ, RZ, -R14 ;  /* 0x000000ffff0e7224 */ /* 0x000fe200078e0a0e */
[----:B------:R-:W-:Y:S01]  /*0f20*/  IADD3 R25, PT, PT, R41, R44, RZ ;  /* 0x0000002c29197210 */ /* 0x000fe20007ffe0ff */
[----:B------:R-:W-:Y:S02]  /*0f30*/  IMAD R32, R32, 0x18, RZ ;  /* 0x0000001820207824 */ /* 0x000fe400078e02ff */
[----:B------:R-:W-:Y:S01]  /*0f40*/  IMAD R42, R42, 0x18, RZ ;  /* 0x000000182a2a7824 */ /* 0x000fe200078e02ff */
[----:B------:R-:W-:Y:S01]  /*0f50*/  PRMT R41, R14, 0x7710, RZ ;  /* 0x000077100e297816 */ /* 0x000fe200000000ff */
[----:B------:R-:W-:Y:S01]  /*0f60*/  IMAD.MOV R27, RZ, RZ, -R27 ;  /* 0x000000ffff1b7224 */ /* 0x000fe200078e0a1b */
[----:B------:R-:W-:Y:S01]  /*0f70*/  PRMT R39, R25, 0x9910, RZ ;  /* 0x0000991019277816 */ /* 0x000fe200000000ff */
[----:B------:R-:W-:-:S02]  /*0f80*/  IMAD.MOV R32, RZ, RZ, -R32 ;  /* 0x000000ffff207224 */ /* 0x000fc400078e0a20 */
[----:B------:R-:W-:Y:S01]  /*0f90*/  IMAD.MOV R42, RZ, RZ, -R42 ;  /* 0x000000ffff2a7224 */ /* 0x000fe200078e0a2a */
[----:B------:R-:W-:Y:S01]  /*0fa0*/  PRMT R27, R27, 0x7710, RZ ;  /* 0x000077101b1b7816 */ /* 0x000fe200000000ff */
[----:B------:R-:W-:Y:S01]  /*0fb0*/  VIADD R14, R2, 0xc ;  /* 0x0000000c020e7836 */ /* 0x000fe20000000000 */
[----:B------:R-:W-:Y:S01]  /*0fc0*/  PRMT R43, R32, 0x7710, RZ ;  /* 0x00007710202b7816 */ /* 0x000fe200000000ff */
[----:B------:R-:W-:Y:S01]  /*0fd0*/  IMAD.IADD R26, R26, 0x1, R41 ;  /* 0x000000011a1a7824 */ /* 0x000fe200078e0229 */
[----:B------:R-:W-:Y:S01]  /*0fe0*/  PRMT R45, R42, 0x7710, RZ ;  /* 0x000077102a2d7816 */ /* 0x000fe200000000ff */
[----:B------:R-:W-:Y:S01]  /*0ff0*/  IMAD.IADD R27, R40, 0x1, R27 ;  /* 0x00000001281b7824 */ /* 0x000fe200078e021b */
[----:B------:R-:W-:Y:S01]  /*1000*/  LOP3.LUT R41, R2, 0xffff, RZ, 0xc0, !PT ;  /* 0x0000ffff02297812 */ /* 0x000fe200078ec0ff */
[----:B------:R-:W-:Y:S01]  /*1010*/  IMAD.IADD R7, R38, 0x1, R7 ;  /* 0x0000000126077824 */ /* 0x000fe200078e0207 */
[----:B------:R-:W-:Y:S02]  /*1020*/  IADD3 R32, PT, PT, R2, 0xd, RZ ;  /* 0x0000000d02207810 */ /* 0x000fe40007ffe0ff */
[C---:B------:R-:W-:Y:S01]  /*1030*/  IADD3 R44, PT, PT, R40.reuse, R43, RZ ;  /* 0x0000002b282c7210 */ /* 0x040fe20007ffe0ff */
[----:B------:R-:W-:Y:S01]  /*1040*/  IMAD.IADD R40, R40, 0x1, R45 ;  /* 0x0000000128287824 */ /* 0x000fe200078e022d */
[----:B------:R-:W-:Y:S01]  /*1050*/  LOP3.LUT R42, R14, 0xffff, RZ, 0xc0, !PT ;  /* 0x0000ffff0e2a7812 */ /* 0x000fe200078ec0ff */
[----:B------:R-:W-:Y:S01]  /*1060*/  IMAD R41, R41, 0x2aab, RZ ;  /* 0x00002aab29297824 */ /* 0x000fe200078e02ff */
[----:B------:R-:W-:-:S02]  /*1070*/  LOP3.LUT R45, R32, 0xffff, RZ, 0xc0, !PT ;  /* 0x0000ffff202d7812 */ /* 0x000fc400078ec0ff */
[----:B------:R-:W-:Y:S01]  /*1080*/  LOP3.LUT R40, R40, 0xffff, RZ, 0xc0, !PT ;  /* 0x0000ffff28287812 */ /* 0x000fe200078ec0ff */
[C---:B------:R-:W-:Y:S01]  /*1090*/  IMAD R43, R42.reuse, 0xc30d, RZ ;  /* 0x0000c30d2a2b7824 */ /* 0x040fe200078e02ff */
[----:B------:R-:W-:Y:S01]  /*10a0*/  SHF.R.U32.HI R41, RZ, 0x12, R41 ;  /* 0x00000012ff297819 */ /* 0x000fe20000011629 */
[----:B------:R-:W-:Y:S01]  /*10b0*/  IMAD R46, R42, 0x2aab, RZ ;  /* 0x00002aab2a2e7824 */ /* 0x000fe200078e02ff */
[----:B------:R-:W-:Y:S01]  /*10c0*/  LOP3.LUT R5, R44, 0xffff, RZ, 0xc0, !PT ;  /* 0x0000ffff2c057812 */ /* 0x000fe200078ec0ff */
[C---:B------:R-:W-:Y:S01]  /*10d0*/  IMAD R47, R45.reuse, 0xc30d, RZ ;  /* 0x0000c30d2d2f7824 */ /* 0x040fe200078e02ff */
[----:B------:R-:W-:Y:S01]  /*10e0*/  SHF.R.U32.HI R42, RZ, 0x17, R43 ;  /* 0x00000017ff2a7819 */ /* 0x000fe2000001162b */
[----:B------:R-:W-:Y:S01]  /*10f0*/  IMAD R48, R45, 0x2aab, RZ ;  /* 0x00002aab2d307824 */ /* 0x000fe200078e02ff */
[----:B------:R-:W-:Y:S01]  /*1100*/  SHF.R.U32.HI R43, RZ, 0x12, R46 ;  /* 0x00000012ff2b7819 */ /* 0x000fe2000001162e */
[----:B------:R-:W-:Y:S01]  /*1110*/  IMAD R45, R41, R50, UR6 ;  /* 0x00000006292d7e24 */ /* 0x000fe2000f8e0232 */
[----:B------:R-:W-:Y:S01]  /*1120*/  SHF.R.U32.HI R46, RZ, 0x17, R47 ;  /* 0x00000017ff2e7819 */ /* 0x000fe2000001162f */
[----:B------:R-:W-:Y:S01]  /*1130*/  IMAD.IADD R5, R5, 0x1, R36 ;  /* 0x0000000105057824 */ /* 0x000fe200078e0224 */
[----:B------:R-:W-:-:S02]  /*1140*/  PRMT R41, R41, 0x9910, RZ ;  /* 0x0000991029297816 */ /* 0x000fc400000000ff */
[----:B------:R-:W-:Y:S02]  /*1150*/  SHF.R.U32.HI R47, RZ, 0x12, R48 ;  /* 0x00000012ff2f7819 */ /* 0x000fe40000011630 */
[----:B------:R-:W-:Y:S01]  /*1160*/  PRMT R46, R46, 0x9910, RZ ;  /* 0x000099102e2e7816 */ /* 0x000fe200000000ff */
[----:B------:R-:W-:Y:S01]  /*1170*/  IMAD.MOV.U32 R48, RZ, RZ, R41 ;  /* 0x000000ffff307224 */ /* 0x000fe200078e0029 */
[----:B------:R-:W-:Y:S01]  /*1180*/  PRMT R49, R42, 0x9910, RZ ;  /* 0x000099102a317816 */ /* 0x000fe200000000ff */
[C---:B------:R-:W-:Y:S01]  /*1190*/  IMAD R41, R33.reuse, R52, UR6 ;  /* 0x0000000621297e24 */ /* 0x040fe2000f8e0234 */
[----:B------:R-:W-:Y:S01]  /*11a0*/  PRMT R50, R33, 0x9910, RZ ;  /* 0x0000991021327816 */ /* 0x000fe200000000ff */
[C---:B------:R-:W-:Y:S01]  /*11b0*/  IMAD R42, R43.reuse, R54, UR6 ;  /* 0x000000062b2a7e24 */ /* 0x040fe2000f8e0236 */
[----:B------:R-:W-:Y:S01]  /*11c0*/  PRMT R51, R43, 0x9910, RZ ;  /* 0x000099102b337816 */ /* 0x000fe200000000ff */
[C---:B------:R-:W-:Y:S01]  /*11d0*/  IMAD R43, R47.reuse, R56, UR6 ;  /* 0x000000062f2b7e24 */ /* 0x040fe2000f8e0238 */
[----:B------:R-:W-:Y:S01]  /*11e0*/  PRMT R52, R47, 0x9910, RZ ;  /* 0x000099102f347816 */ /* 0x000fe200000000ff */
[----:B------:R-:W-:Y:S01]  /*11f0*/  IMAD.MOV.U32 R47, RZ, RZ, R46 ;  /* 0x000000ffff2f7224 */ /* 0x000fe200078e002e */
[----:B------:R-:W-:Y:S01]  /*1200*/  PRMT R36, R22, 0x9910, RZ ;  /* 0x0000991016247816 */ /* 0x000fe200000000ff */
[----:B------:R-:W-:Y:S01]  /*1210*/  IMAD R33, R48, 0x18, RZ ;  /* 0x0000001830217824 */ /* 0x000fe200078e02ff */
[----:B------:R-:W-:Y:S01]  /*1220*/  PRMT R22, R26, 0x9910, RZ ;  /* 0x000099101a167816 */ /* 0x000fe200000000ff */
[----:B------:R-:W-:Y:S01]  /*1230*/  IMAD R48, R50, 0x18, RZ ;  /* 0x0000001832307824 */ /* 0x000fe200078e02ff */
[----:B------:R-:W-:Y:S01]  /*1240*/  PRMT R38, R27, 0x9910, RZ ;  /* 0x000099101b267816 */ /* 0x000fe200000000ff */
[----:B------:R-:W-:Y:S01]  /*1250*/  IMAD R47, R47, 0xa8, RZ ;  /* 0x000000a82f2f7824 */ /* 0x000fe200078e02ff */
[----:B------:R-:W-:Y:S01]  /*1260*/  UIADD3 UR6, UPT, UPT, UR12, -0x28, URZ ;  /* 0xffffffd80c067890 */ /* 0x000fe2000fffe0ff */
[----:B------:R-:W-:Y:S01]  /*1270*/  IMAD.MOV.U32 R46, RZ, RZ, R49 ;  /* 0x000000ffff2e7224 */ /* 0x000fe200078e0031 */
[----:B------:R-:W-:Y:S01]  /*1280*/  MOV R49, R51 ;  /* 0x0000003300317202 */ /* 0x000fe20000000f00 */
[----:B------:R-:W-:-:S02]  /*1290*/  IMAD.MOV R33, RZ, RZ, -R33 ;  /* 0x000000ffff217224 */ /* 0x000fc400078e0a21 */
[----:B------:R-:W-:Y:S02]  /*12a0*/  IMAD.MOV R51, RZ, RZ, -R48 ;  /* 0x000000ffff337224 */ /* 0x000fe400078e0a30 */
[----:B------:R-:W-:Y:S01]  /*12b0*/  IMAD.MOV R48, RZ, RZ, -R47 ;  /* 0x000000ffff307224 */ /* 0x000fe200078e0a2f */
[----:B------:R-:W-:Y:S01]  /*12c0*/  PRMT R33, R33, 0x7710, RZ ;  /* 0x0000771021217816 */ /* 0x000fe200000000ff */
[----:B------:R-:W-:Y:S01]  /*12d0*/  IMAD.MOV.U32 R50, RZ, RZ, R52 ;  /* 0x000000ffff327224 */ /* 0x000fe200078e0034 */
[----:B------:R-:W-:Y:S01]  /*12e0*/  PRMT R51, R51, 0x7710, RZ ;  /* 0x0000771033337816 */ /* 0x000fe200000000ff */
[----:B------:R-:W-:Y:S01]  /*12f0*/  IMAD R47, R49, 0x18, RZ ;  /* 0x00000018312f7824 */ /* 0x000fe200078e02ff */
[----:B------:R-:W-:Y:S01]  /*1300*/  PRMT R49, R48, 0x7710, RZ ;  /* 0x0000771030317816 */ /* 0x000fe200000000ff */
[----:B------:R-:W-:Y:S02]  /*1310*/  IMAD R46, R46, 0xa8, RZ ;  /* 0x000000a82e2e7824 */ /* 0x000fe400078e02ff */
[----:B------:R-:W-:-:S02]  /*1320*/  IMAD R48, R50, 0x18, RZ ;  /* 0x0000001832307824 */ /* 0x000fc400078e02ff */
[C---:B------:R-:W-:Y:S01]  /*1330*/  IMAD.IADD R33, R2.reuse, 0x1, R33 ;  /* 0x0000000102217824 */ /* 0x040fe200078e0221 */
[----:B------:R-:W-:Y:S01]  /*1340*/  IADD3 R2, PT, PT, R2, R51, RZ ;  /* 0x0000003302027210 */ /* 0x000fe20007ffe0ff */
[----:B------:R-:W-:Y:S02]  /*1350*/  IMAD.MOV R46, RZ, RZ, -R46 ;  /* 0x000000ffff2e7224 */ /* 0x000fe400078e0a2e */
[----:B------:R-:W-:Y:S01]  /*1360*/  IMAD.MOV R48, RZ, RZ, -R48 ;  /* 0x000000ffff307224 */ /* 0x000fe200078e0a30 */
[----:B------:R-:W-:Y:S01]  /*1370*/  LOP3.LUT R2, R2, 0xffff, RZ, 0xc0, !PT ;  /* 0x0000ffff02027812 */ /* 0x000fe200078ec0ff */
[----:B------:R-:W-:Y:S01]  /*1380*/  IMAD.MOV R51, RZ, RZ, -R47 ;  /* 0x000000ffff337224 */ /* 0x000fe200078e0a2f */
[----:B------:R-:W-:Y:S01]  /*1390*/  PRMT R47, R46, 0x7710, RZ ;  /* 0x000077102e2f7816 */ /* 0x000fe200000000ff */
[----:B------:R-:W-:Y:S01]  /*13a0*/  IMAD.IADD R32, R32, 0x1, R49 ;  /* 0x0000000120207824 */ /* 0x000fe200078e0231 */
[----:B------:R-:W-:Y:S01]  /*13b0*/  PRMT R53, R48, 0x7710, RZ ;  /* 0x0000771030357816 */ /* 0x000fe200000000ff */
[----:B------:R-:W-:Y:S01]  /*13c0*/  IMAD R49, R0, 0x1556, RZ ;  /* 0x0000155600317824 */ /* 0x000fe200078e02ff */
[----:B------:R-:W-:Y:S01]  /*13d0*/  PRMT R51, R51, 0x7710, RZ ;  /* 0x0000771033337816 */ /* 0x000fe200000000ff */
[----:B------:R-:W-:Y:S01]  /*13e0*/  IMAD.MOV.U32 R27, RZ, RZ, R29 ;  /* 0x000000ffff1b7224 */ /* 0x000fe200078e001d */
[----:B------:R-:W-:Y:S01]  /*13f0*/  LOP3.LUT R0, R33, 0xffff, RZ, 0xc0, !PT ;  /* 0x0000ffff21007812 */ /* 0x000fe200078ec0ff */
[C---:B------:R-:W-:Y:S01]  /*1400*/  IMAD.IADD R33, R14.reuse, 0x1, R47 ;  /* 0x000000010e217824 */ /* 0x040fe200078e022f */
[C---:B------:R-:W-:Y:S01]  /*1410*/  IADD3 R47, PT, PT, R14.reuse, R51, RZ ;  /* 0x000000330e2f7210 */ /* 0x040fe20007ffe0ff */
[----:B------:R-:W-:Y:S01]  /*1420*/  IMAD.IADD R48, R14, 0x1, R53 ;  /* 0x000000010e307824 */ /* 0x000fe200078e0235 */
[----:B------:R-:W-:Y:S01]  /*1430*/  LOP3.LUT R46, R3, 0xffff, RZ, 0xc0, !PT ;  /* 0x0000ffff032e7812 */ /* 0x000fe200078ec0ff */
[----:B------:R-:W-:Y:S01]  /*1440*/  IMAD.IADD R14, R0, 0x1, R45 ;  /* 0x00000001000e7824 */ /* 0x000fe200078e022d */
[----:B------:R-:W-:Y:S01]  /*1450*/  SHF.R.U32.HI R0, RZ, 0x10, R49 ;  /* 0x00000010ff007819 */ /* 0x000fe20000011631 */
[----:B------:R-:W-:Y:S01]  /*1460*/  IMAD.MOV.U32 R29, RZ, RZ, R36 ;  /* 0x000000ffff1d7224 */ /* 0x000fe200078e0024 */
[----:B------:R-:W-:Y:S01]  /*1470*/  LOP3.LUT R3, R4, 0xffff, RZ, 0xc0, !PT ;  /* 0x0000ffff04037812 */ /* 0x000fe200078ec0ff */
[----:B------:R-:W-:Y:S01]  /*1480*/  IMAD R22, R22, 0xab, RZ ;  /* 0x000000ab16167824 */ /* 0x000fe200078e02ff */
[----:B------:R-:W-:Y:S01]  /*1490*/  PRMT R0, R0, 0x9910, RZ ;  /* 0x0000991000007816 */ /* 0x000fe200000000ff */
[----:B------:R-:W-:Y:S01]  /*14a0*/  IMAD R27, R27, 0xab, RZ ;  /* 0x000000ab1b1b7824 */ /* 0x000fe200078e02ff */
[----:B------:R-:W-:Y:S01]  /*14b0*/  LOP3.LUT R4, R37, 0xffff, RZ, 0xc0, !PT ;  /* 0x0000ffff25047812 */ /* 0x000fe200078ec0ff */
[----:B------:R-:W-:Y:S01]  /*14c0*/  IMAD.IADD R12, R12, 0x1, R3 ;  /* 0x000000010c0c7824 */ /* 0x000fe200078e0203 */
[----:B------:R-:W-:Y:S01]  /*14d0*/  LOP3.LUT R3, R34, 0xffff, RZ, 0xc0, !PT ;  /* 0x0000ffff22037812 */ /* 0x000fe200078ec0ff */
[----:B------:R-:W-:Y:S01]  /*14e0*/  IMAD R18, R0, 0xc, RZ ;  /* 0x0000000c00127824 */ /* 0x000fe200078e02ff */
[----:B------:R-:W-:Y:S01]  /*14f0*/  PRMT R37, R23, 0x9910, RZ ;  /* 0x0000991017257816 */ /* 0x000fe200000000ff */
[----:B------:R-:W-:Y:S01]  /*1500*/  IMAD.IADD R9, R4, 0x1, R9 ;  /* 0x0000000104097824 */ /* 0x000fe200078e0209 */
[----:B------:R-:W-:Y:S01]  /*1510*/  IADD3 R4, PT, PT, R35, R40, RZ ;  /* 0x0000002823047210 */ /* 0x000fe20007ffe0ff */
[----:B------:R-:W-:Y:S01]  /*1520*/  IMAD.MOV R18, RZ, RZ, -R18 ;  /* 0x000000ffff127224 */ /* 0x000fe200078e0a12 */
[----:B------:R-:W-:Y:S01]  /*1530*/  PRMT R40, R32, 0x9910, RZ ;  /* 0x0000991020287816 */ /* 0x000fe200000000ff */
[----:B------:R-:W-:Y:S01]  /*1540*/  IMAD.MOV.U32 R23, RZ, RZ, R28 ;  /* 0x000000ffff177224 */ /* 0x000fe200078e001c */
[----:B------:R-:W-:Y:S01]  /*1550*/  MOV R32, R39 ;  /* 0x0000002700207202 */ /* 0x000fe20000000f00 */
[----:B------:R-:W-:Y:S01]  /*1560*/  IMAD.MOV.U32 R28, RZ, RZ, R30 ;  /* 0x000000ffff1c7224 */ /* 0x000fe200078e001e */
[----:B------:R-:W-:Y:S01]  /*1570*/  PRMT R35, R18, 0x7710, RZ ;  /* 0x0000771012237816 */ /* 0x000fe200000000ff */
[----:B------:R-:W-:Y:S01]  /*1580*/  IMAD R23, R23, 0xab, RZ ;  /* 0x000000ab17177824 */ /* 0x000fe200078e02ff */
[----:B------:R-:W-:Y:S01]  /*1590*/  PRMT R33, R33, 0x9910, RZ ;  /* 0x0000991021217816 */ /* 0x000fe200000000ff */
[----:B------:R-:W-:Y:S01]  /*15a0*/  IMAD.MOV.U32 R30, RZ, RZ, R37 ;  /* 0x000000ffff1e7224 */ /* 0x000fe200078e0025 */
[----:B------:R-:W-:Y:S01]  /*15b0*/  IADD3 R18, PT, PT, R35, R16, RZ ;  /* 0x0000001023127210 */ /* 0x000fe20007ffe0ff */
[----:B------:R-:W-:Y:S01]  /*15c0*/  IMAD R28, R28, 0xab, RZ ;  /* 0x000000ab1c1c7824 */ /* 0x000fe200078e02ff */
[----:B------:R-:W-:Y:S01]  /*15d0*/  PRMT R35, R24, 0x9910, RZ ;  /* 0x0000991018237816 */ /* 0x000fe200000000ff */
[----:B------:R-:W-:Y:S01]  /*15e0*/  IMAD.MOV.U32 R24, RZ, RZ, R21 ;  /* 0x000000ffff187224 */ /* 0x000fe200078e0015 */
[----:B------:R-:W-:Y:S01]  /*15f0*/  PRMT R34, R18, 0x9910, RZ ;  /* 0x0000991012227816 */ /* 0x000fe200000000ff */
[----:B------:R-:W-:Y:S01]  /*1600*/  IMAD R29, R29, 0xab, RZ ;  /* 0x000000ab1d1d7824 */ /* 0x000fe200078e02ff */
[----:B------:R-:W-:Y:S01]  /*1610*/  LOP3.LUT R18, R17, 0xffff, RZ, 0xc0, !PT ;  /* 0x0000ffff11127812 */ /* 0x000fe200078ec0ff */
[----:B------:R-:W-:Y:S01]  /*1620*/  IMAD R24, R24, 0xab, RZ ;  /* 0x000000ab18187824 */ /* 0x000fe200078e02ff */
[----:B------:R-:W-:Y:S01]  /*1630*/  MOV R26, R35 ;  /* 0x00000023001a7202 */ /* 0x000fe20000000f00 */
[----:B------:R-:W-:Y:S01]  /*1640*/  IMAD R34, R34, 0xe, RZ ;  /* 0x0000000e22227824 */ /* 0x000fe200078e02ff */
[----:B------:R-:W-:Y:S01]  /*1650*/  LOP3.LUT R23, R23, 0xffff, RZ, 0xc0, !PT ;  /* 0x0000ffff17177812 */ /* 0x000fe200078ec0ff */
[--C-:B------:R-:W-:Y:S01]  /*1660*/  IMAD R17, R18, 0x4, R31.reuse ;  /* 0x0000000412117824 */ /* 0x100fe200078e021f */
[----:B------:R-:W-:Y:S01]  /*1670*/  LOP3.LUT R24, R24, 0xffff, RZ, 0xc0, !PT ;  /* 0x0000ffff18187812 */ /* 0x000fe200078ec0ff */
[----:B------:R-:W-:Y:S01]  /*1680*/  IMAD R18, R16, 0x38, R31 ;  /* 0x0000003810127824 */ /* 0x000fe200078e021f */
[----:B------:R-:W-:Y:S01]  /*1690*/  PRMT R31, R20, 0x9910, RZ ;  /* 0x00009910141f7816 */ /* 0x000fe200000000ff */
[----:B------:R-:W-:Y:S01]  /*16a0*/  IMAD R26, R26, 0xab, RZ ;  /* 0x000000ab1a1a7824 */ /* 0x000fe200078e02ff */
[----:B------:R-:W-:Y:S01]  /*16b0*/  LOP3.LUT R34, R34, 0xfe, RZ, 0xc0, !PT ;  /* 0x000000fe22227812 */ /* 0x000fe200078ec0ff */
[----:B------:R-:W-:Y:S01]  /*16c0*/  IMAD.IADD R13, R46, 0x1, R13 ;  /* 0x000000012e0d7824 */ /* 0x000fe200078e020d */
[----:B------:R-:W-:Y:S01]  /*16d0*/  LOP3.LUT R46, R22, 0xffff, RZ, 0xc0, !PT ;  /* 0x0000ffff162e7812 */ /* 0x000fe200078ec0ff */
[----:B------:R-:W-:Y:S01]  /*16e0*/  IMAD.MOV.U32 R25, RZ, RZ, R31 ;  /* 0x000000ffff197224 */ /* 0x000fe200078e001f */
[----:B------:R-:W-:Y:S01]  /*16f0*/  LOP3.LUT R26, R26, 0xffff, RZ, 0xc0, !PT ;  /* 0x0000ffff1a1a7812 */ /* 0x000fe200078ec0ff */
[----:B------:R-:W-:Y:S01]  /*1700*/  IMAD R20, R34, 0xab, RZ ;  /* 0x000000ab22147824 */ /* 0x000fe200078e02ff */
[----:B------:R-:W-:Y:S01]  /*1710*/  LOP3.LUT R27, R27, 0xffff, RZ, 0xc0, !PT ;  /* 0x0000ffff1b1b7812 */ /* 0x000fe200078ec0ff */
[----:B------:R-:W-:Y:S01]  /*1720*/  IMAD R25, R25, 0xab, RZ ;  /* 0x000000ab19197824 */ /* 0x000fe200078e02ff */
[----:B------:R-:W-:Y:S01]  /*1730*/  SHF.R.U32.HI R22, RZ, 0xc, R23 ;  /* 0x0000000cff167819 */ /* 0x000fe20000011617 */
[----:B------:R-:W-:Y:S01]  /*1740*/  IMAD.MOV.U32 R31, RZ, RZ, R38 ;  /* 0x000000ffff1f7224 */ /* 0x000fe200078e0026 */
[----:B------:R-:W-:Y:S01]  /*1750*/  LOP3.LUT R28, R28, 0xffff, RZ, 0xc0, !PT ;  /* 0x0000ffff1c1c7812 */ /* 0x000fe200078ec0ff */
[----:B------:R-:W-:Y:S01]  /*1760*/  IMAD.MOV.U32 R34, RZ, RZ, R40 ;  /* 0x000000ffff227224 */ /* 0x000fe200078e0028 */
[----:B------:R-:W-:Y:S01]  /*1770*/  LOP3.LUT R25, R25, 0xffff, RZ, 0xc0, !PT ;  /* 0x0000ffff19197812 */ /* 0x000fe200078ec0ff */
[----:B------:R-:W-:Y:S01]  /*1780*/  IMAD R30, R30, 0xab, RZ ;  /* 0x000000ab1e1e7824 */ /* 0x000fe200078e02ff */
[----:B------:R-:W-:Y:S01]  /*1790*/  SHF.R.U32.HI R23, RZ, 0xc, R24 ;  /* 0x0000000cff177819 */ /* 0x000fe20000011618 */
[----:B------:R-:W-:Y:S01]  /*17a0*/  IMAD R31, R31, 0xab, RZ ;  /* 0x000000ab1f1f7824 */ /* 0x000fe200078e02ff */
[----:B------:R-:W-:Y:S01]  /*17b0*/  LOP3.LUT R29, R29, 0xffff, RZ, 0xc0, !PT ;  /* 0x0000ffff1d1d7812 */ /* 0x000fe200078ec0ff */
[----:B------:R-:W-:Y:S01]  /*17c0*/  IMAD R32, R32, 0xab, RZ ;  /* 0x000000ab20207824 */ /* 0x000fe200078e02ff */
[----:B------:R-:W-:Y:S01]  /*17d0*/  SHF.R.U32.HI R24, RZ, 0xc, R25 ;  /* 0x0000000cff187819 */ /* 0x000fe20000011619 */
[----:B------:R-:W-:Y:S01]  /*17e0*/  IMAD R33, R33, 0xab, RZ ;  /* 0x000000ab21217824 */ /* 0x000fe200078e02ff */
[----:B------:R-:W-:Y:S01]  /*17f0*/  LOP3.LUT R30, R30, 0xffff, RZ, 0xc0, !PT ;  /* 0x0000ffff1e1e7812 */ /* 0x000fe200078ec0ff */
[----:B------:R-:W-:Y:S01]  /*1800*/  IMAD R34, R34, 0xab, RZ ;  /* 0x000000ab22227824 */ /* 0x000fe200078e02ff */
[----:B------:R-:W-:Y:S01]  /*1810*/  SHF.R.U32.HI R25, RZ, 0xc, R26 ;  /* 0x0000000cff197819 */ /* 0x000fe2000001161a */
[----:B------:R-:W-:Y:S01]  /*1820*/  IMAD.IADD R8, R8, 0x1, R3 ;  /* 0x0000000108087824 */ /* 0x000fe200078e0203 */
[----:B------:R-:W-:Y:S01]  /*1830*/  LOP3.LUT R31, R31, 0xffff, RZ, 0xc0, !PT ;  /* 0x0000ffff1f1f7812 */ /* 0x000fe200078ec0ff */
[----:B------:R-:W-:Y:S01]  /*1840*/  IMAD.IADD R3, R41, 0x1, R2 ;  /* 0x0000000129037824 */ /* 0x000fe200078e0202 */
[----:B------:R-:W-:-:S02]  /*1850*/  LOP3.LUT R32, R32, 0xffff, RZ, 0xc0, !PT ;  /* 0x0000ffff20207812 */ /* 0x000fc400078ec0ff */
[----:B------:R-:W-:Y:S02]  /*1860*/  SHF.R.U32.HI R26, RZ, 0xc, R27 ;  /* 0x0000000cff1a7819 */ /* 0x000fe4000001161b */
[----:B------:R-:W-:Y:S02]  /*1870*/  LOP3.LUT R35, R33, 0xffff, RZ, 0xc0, !PT ;  /* 0x0000ffff21237812 */ /* 0x000fe400078ec0ff */
[----:B------:R-:W-:Y:S02]  /*1880*/  LOP3.LUT R34, R34, 0xffff, RZ, 0xc0, !PT ;  /* 0x0000ffff22227812 */ /* 0x000fe400078ec0ff */
[----:B------:R-:W-:Y:S02]  /*1890*/  SHF.R.U32.HI R27, RZ, 0xc, R28 ;  /* 0x0000000cff1b7819 */ /* 0x000fe4000001161c */
[----:B------:R-:W-:Y:S02]  /*18a0*/  SHF.R.U32.HI R28, RZ, 0xc, R29 ;  /* 0x0000000cff1c7819 */ /* 0x000fe4000001161d */
[----:B------:R-:W-:-:S02]  /*18b0*/  SHF.R.U32.HI R29, RZ, 0xc, R30 ;  /* 0x0000000cff1d7819 */ /* 0x000fc4000001161e */
[----:B------:R-:W-:Y:S02]  /*18c0*/  SHF.R.U32.HI R30, RZ, 0xc, R31 ;  /* 0x0000000cff1e7819 */ /* 0x000fe4000001161f */
[----:B------:R-:W-:Y:S02]  /*18d0*/  SHF.R.U32.HI R33, RZ, 0xc, R32 ;  /* 0x0000000cff217819 */ /* 0x000fe40000011620 */
[----:B------:R-:W-:Y:S02]  /*18e0*/  SHF.R.U32.HI R46, RZ, 0xc, R46 ;  /* 0x0000000cff2e7819 */ /* 0x000fe4000001162e */
[----:B------:R-:W-:Y:S02]  /*18f0*/  SHF.R.U32.HI R32, RZ, 0xc, R35 ;  /* 0x0000000cff207819 */ /* 0x000fe40000011623 */
[----:B------:R-:W-:Y:S02]  /*1900*/  SHF.R.U32.HI R31, RZ, 0xc, R34 ;  /* 0x0000000cff1f7819 */ /* 0x000fe40000011622 */
[----:B------:R-:W-:-:S02]  /*1910*/  LOP3.LUT R47, R47, 0xffff, RZ, 0xc0, !PT ;  /* 0x0000ffff2f2f7812 */ /* 0x000fc400078ec0ff */
[----:B------:R-:W-:Y:S02]  /*1920*/  LOP3.LUT R48, R48, 0xffff, RZ, 0xc0, !PT ;  /* 0x0000ffff30307812 */ /* 0x000fe400078ec0ff */
[----:B------:R-:W-:Y:S01]  /*1930*/  SHF.R.U32.HI R20, RZ, 0xc, R20 ;  /* 0x0000000cff147819 */ /* 0x000fe20000011614 */
[----:B------:R-:W-:Y:S01]  /*1940*/  IMAD.IADD R2, R47, 0x1, R42 ;  /* 0x000000012f027824 */ /* 0x000fe200078e022a */
[----:B------:R-:W-:Y:S01]  /*1950*/  LOP3.LUT R22, R22, 0xffff, RZ, 0xc0, !PT ;  /* 0x0000ffff16167812 */ /* 0x000fe200078ec0ff */
[----:B------:R-:W-:Y:S01]  /*1960*/  IMAD.IADD R0, R43, 0x1, R48 ;  /* 0x000000012b007824 */ /* 0x000fe200078e0230 */
[----:B------:R-:W-:Y:S01]  /*1970*/  LOP3.LUT R23, R23, 0xffff, RZ, 0xc0, !PT ;  /* 0x0000ffff17177812 */ /* 0x000fe200078ec0ff */
[----:B------:R-:W-:Y:S01]  /*1980*/  IMAD.MOV.U32 R21, RZ, RZ, R20 ;  /* 0x000000ffff157224 */ /* 0x000fe200078e0014 */
        /* <DEDUP_REMOVED lines=22> */
[----:B------:R-:W-:-:S02]  /*1af0*/  MOV R56, R24 ;  /* 0x0000001800387202 */ /* 0x000fc40000000f00 */
[----:B---3--:R-:W-:-:S07]  /*1b00*/  MOV R50, R30 ;  /* 0x0000001e00327202 */ /* 0x008fce0000000f00 */
.L_x_0:
[----:B------:R-:W-:Y:S01]  /*1b10*/  UIADD3 UR9, UPT, UPT, UR8, 0x3, URZ ;  /* 0x0000000308097890 */ /* 0x000fe2000fffe0ff */
[----:B------:R-:W0:Y:S01]  /*1b20*/  LDC.64 R34, c[0x0][0x380] ;  /* 0x0000e000ff227b82 */ /* 0x000e220000000a00 */
[----:B------:R-:W-:Y:S02]  /*1b30*/  UISETP.GT.U32.AND UP0, UPT, UR6, 0x117, UPT ;  /* 0x000001170600788c */ /* 0x000fe4000bf04070 */
[----:B------:R-:W-:Y:S01]  /*1b40*/  IMAD.U32 R36, RZ, RZ, UR6 ;  /* 0x00000006ff247e24 */ /* 0x000fe2000f8e00ff */
[----:B------:R-:W-:Y:S02]  /*1b50*/  CS2R R40, SRZ ;  /* 0x0000000000287805 */ /* 0x000fe4000001ff00 */
[----:B------:R-:W-:Y:S02]  /*1b60*/  LOP3.LUT P1, RZ, R23, UR9, RZ, 0xfc, !PT ;  /* 0x0000000917ff7c12 */ /* 0x000fe4000f82fcff */
[----:B------:R-:W-:Y:S02]  /*1b70*/  PLOP3.LUT P0, PT, PT, PT, UP0, 0x80, 0x8 ;  /* 0x000000000008781c */ /* 0x000fe40003f0f008 */
[----:B------:R-:W-:-:S02]  /*1b80*/  ISETP.LT.U32.AND P1, PT, R57, 0x8, P1 ;  /* 0x000000083900780c */ /* 0x000fc40000f21070 */
[----:B------:R-:W-:Y:S02]  /*1b90*/  LOP3.LUT P4, RZ, R24, UR9, RZ, 0xfc, !PT ;  /* 0x0000000918ff7c12 */ /* 0x000fe4000f88fcff */
[----:B------:R-:W-:Y:S02]  /*1ba0*/  ISETP.GT.U32.OR P2, PT, R36, 0x117, !P1 ;  /* 0x000001172400780c */ /* 0x000fe40004f44470 */
[----:B------:R-:W-:Y:S02]  /*1bb0*/  ISETP.GT.U32.OR P0, PT, R56, 0x7, P0 ;  /* 0x000000073800780c */ /* 0x000fe40000704470 */
[----:B------:R-:W-:Y:S02]  /*1bc0*/  PLOP3.LUT P3, PT, PT, PT, UP0, 0x80, 0x8 ;  /* 0x000000000008781c */ /* 0x000fe40003f6f008 */
[----:B------:R-:W-:Y:S02]  /*1bd0*/  PLOP3.LUT P0, PT, P0, P4, PT, 0xf2, 0x2f ;  /* 0x00000000002f781c */ /* 0x000fe40000709e72 */
[----:B------:R-:W-:-:S02]  /*1be0*/  LOP3.LUT P4, RZ, R25, UR9, RZ, 0xfc, !PT ;  /* 0x0000000919ff7c12 */ /* 0x000fc4000f88fcff */
[----:B------:R-:W-:-:S03]  /*1bf0*/  ISETP.GT.U32.OR P3, PT, R55, 0x7, P3 ;  /* 0x000000073700780c */ /* 0x000fc60001f64470 */
[----:B------:R-:W-:Y:S01]  /*1c00*/  @!P2 VIADD R39, R12, 0xffffe201 ;  /* 0xffffe2010c27a836 */ /* 0x000fe20000000000 */
[----:B------:R-:W-:Y:S02]  /*1c10*/  CS2R R42, SRZ ;  /* 0x00000000002a7805 */ /* 0x000fe4000001ff00 */
[----:B------:R-:W-:Y:S01]  /*1c20*/  PLOP3.LUT P3, PT, P3, P4, PT, 0xf2, 0x2f ;  /* 0x00000000002f781c */ /* 0x000fe20001f69e72 */
[----:B0-----:R-:W-:Y:S02]  /*1c30*/  @!P2 IMAD.WIDE R38, R39, 0x4, R34 ;  /* 0x000000042726a825 */ /* 0x001fe400078e0222 */
[----:B------:R-:W-:-:S03]  /*1c40*/  @!P0 IADD3 R37, PT, PT, R11, -0x1e00, RZ ;  /* 0xffffe2000b258810 */ /* 0x000fc60007ffe0ff */
[----:B------:R0:W2:Y:S01]  /*1c50*/  @!P2 LDG.E.CONSTANT R40, desc[UR10][R38.64] ;  /* 0x0000000a2628a981 */ /* 0x0000a2000c1e9900 */
[----:B------:R-:W-:Y:S01]  /*1c60*/  PLOP3.LUT P2, PT, PT, PT, UP0, 0x80, 0x8 ;  /* 0x000000000008781c */ /* 0x000fe20003f4f008 */
[----:B------:R-:W-:Y:S01]  /*1c70*/  @!P0 IMAD.WIDE R36, R37, 0x4, R34 ;  /* 0x0000000425248825 */ /* 0x000fe200078e0222 */
[----:B------:R-:W-:-:S03]  /*1c80*/  LOP3.LUT P4, RZ, R26, UR9, RZ, 0xfc, !PT ;  /* 0x000000091aff7c12 */ /* 0x000fc6000f88fcff */
[----:B------:R-:W-:Y:S01]  /*1c90*/  IMAD.MOV.U32 R60, RZ, RZ, RZ ;  /* 0x000000ffff3c7224 */ /* 0x000fe200078e00ff */
[----:B------:R-:W-:Y:S01]  /*1ca0*/  ISETP.GT.U32.OR P2, PT, R54, 0x7, P2 ;  /* 0x000000073600780c */ /* 0x000fe20001744470 */
[----:B------:R1:W3:Y:S01]  /*1cb0*/  @!P0 LDG.E.CONSTANT R43, desc[UR10][R36.64] ;  /* 0x0000000a242b8981 */ /* 0x0002e2000c1e9900 */
[----:B------:R-:W-:Y:S02]  /*1cc0*/  @!P3 VIADD R45, R10, 0xffffe201 ;  /* 0xffffe2010a2db836 */ /* 0x000fe40000000000 */
[----:B------:R-:W-:Y:S02]  /*1cd0*/  PLOP3.LUT P0, PT, P2, P4, PT, 0xf2, 0x2f ;  /* 0x00000000002f781c */ /* 0x000fe40001709e72 */
[----:B------:R-:W-:Y:S01]  /*1ce0*/  CS2R R76, SRZ ;  /* 0x00000000004c7805 */ /* 0x000fe2000001ff00 */
[----:B------:R-:W-:Y:S01]  /*1cf0*/  @!P3 IMAD.WIDE R44, R45, 0x4, R34 ;  /* 0x000000042d2cb825 */ /* 0x000fe200078e0222 */
[----:B------:R-:W-:Y:S06]  /*1d00*/  BAR.SYNC.DEFER_BLOCKING 0x0 ;  /* 0x0000000000007b1d */ /* 0x000fec0000010000 */
[----:B------:R4:W5:Y:S03]  /*1d10*/  @!P3 LDG.E.CONSTANT R42, desc[UR10][R44.64] ;  /* 0x0000000a2c2ab981 */ /* 0x000966000c1e9900 */
[----:B0-----:R-:W-:-:S04]  /*1d20*/  @!P0 VIADD R39, R9, 0xffffe200 ;  /* 0xffffe20009278836 */ /* 0x001fc80000000000 */
[----:B-1----:R-:W-:-:S05]  /*1d30*/  @!P0 IMAD.WIDE R36, R39, 0x4, R34 ;  /* 0x0000000427248825 */ /* 0x002fca00078e0222 */
[----:B------:R0:W2:Y:S01]  /*1d40*/  @!P0 LDG.E.CONSTANT R60, desc[UR10][R36.64] ;  /* 0x0000000a243c8981 */ /* 0x0000a2000c1e9900 */
[----:B------:R-:W-:Y:S02]  /*1d50*/  PLOP3.LUT P0, PT, PT, PT, UP0, 0x80, 0x8 ;  /* 0x000000000008781c */ /* 0x000fe40003f0f008 */
[----:B------:R-:W-:Y:S02]  /*1d60*/  LOP3.LUT P3, RZ, R28, UR9, RZ, 0xfc, !PT ;  /* 0x000000091cff7c12 */ /* 0x000fe4000f86fcff */
[----:B------:R-:W-:-:S04]  /*1d70*/  ISETP.GT.U32.OR P0, PT, R52, 0x7, P0 ;  /* 0x000000073400780c */ /* 0x000fc80000704470 */
[----:B------:R-:W-:-:S13]  /*1d80*/  PLOP3.LUT P0, PT, P0, P3, PT, 0xf2, 0x2f ;  /* 0x00000000002f781c */ /* 0x000fda0000707e72 */
[----:B----4-:R-:W-:-:S04]  /*1d90*/  @!P0 VIADD R45, R7, 0xffffe200 ;  /* 0xffffe200072d8836 */ /* 0x010fc80000000000 */
[----:B0-----:R-:W-:-:S05]  /*1da0*/  @!P0 IMAD.WIDE R36, R45, 0x4, R34 ;  /* 0x000000042d248825 */ /* 0x001fca00078e0222 */
[----:B------:R-:W4:Y:S01]  /*1db0*/  @!P0 LDG.E.CONSTANT R41, desc[UR10][R36.64] ;  /* 0x0000000a24298981 */ /* 0x000f22000c1e9900 */
[----:B------:R-:W-:Y:S02]  /*1dc0*/  PLOP3.LUT P2, PT, PT, PT, UP0, 0x80, 0x8 ;  /* 0x000000000008781c */ /* 0x000fe40003f4f008 */
[----:B------:R-:W-:Y:S02]  /*1dd0*/  LOP3.LUT P4, RZ, R27, UR9, RZ, 0xfc, !PT ;  /* 0x000000091bff7c12 */ /* 0x000fe4000f88fcff */
[----:B------:R-:W-:-:S04]  /*1de0*/  ISETP.GT.U32.OR P2, PT, R53, 0x7, P2 ;  /* 0x000000073500780c */ /* 0x000fc80001744470 */
[----:B------:R-:W-:Y:S02]  /*1df0*/  PLOP3.LUT P2, PT, P2, P4, PT, 0xf2, 0x2f ;  /* 0x00000000002f781c */ /* 0x000fe40001749e72 */
[----:B------:R-:W-:-:S11]  /*1e00*/  PLOP3.LUT P0, PT, PT, PT, UP0, 0x80, 0x8 ;  /* 0x000000000008781c */ /* 0x000fd60003f0f008 */
[----:B------:R-:W-:-:S04]  /*1e10*/  @!P2 VIADD R39, R8, 0xffffe201 ;  /* 0xffffe2010827a836 */ /* 0x000fc80000000000 */
[----:B------:R-:W-:Y:S01]  /*1e20*/  @!P2 IMAD.WIDE R38, R39, 0x4, R34 ;  /* 0x000000042726a825 */ /* 0x000fe200078e0222 */
[----:B------:R-:W-:-:S04]  /*1e30*/  ISETP.GT.U32.OR P0, PT, R51, 0x7, P0 ;  /* 0x000000073300780c */ /* 0x000fc80000704470 */
[----:B------:R0:W4:Y:S01]  /*1e40*/  @!P2 LDG.E.CONSTANT R76, desc[UR10][R38.64] ;  /* 0x0000000a264ca981 */ /* 0x000122000c1e9900 */
[----:B------:R-:W-:-:S04]  /*1e50*/  LOP3.LUT P2, RZ, R29, UR9, RZ, 0xfc, !PT ;  /* 0x000000091dff7c12 */ /* 0x000fc8000f84fcff */
[----:B------:R-:W-:Y:S02]  /*1e60*/  PLOP3.LUT P0, PT, P0, P2, PT, 0xf2, 0x2f ;  /* 0x00000000002f781c */ /* 0x000fe40000705e72 */
[----:B------:R-:W-:-:S11]  /*1e70*/  CS2R R44, SRZ ;  /* 0x00000000002c7805 */ /* 0x000fd6000001ff00 */
[----:B0-----:R-:W-:-:S05]  /*1e80*/  @!P0 IADD3 R39, PT, PT, R6, -0x1dff, RZ ;  /* 0xffffe20106278810 */ /* 0x001fca0007ffe0ff */
[----:B------:R-:W-:-:S05]  /*1e90*/  @!P0 IMAD.WIDE R38, R39, 0x4, R34 ;  /* 0x0000000427268825 */ /* 0x000fca00078e0222 */
[----:B------:R0:W4:Y:S01]  /*1ea0*/  @!P0 LDG.E.CONSTANT R45, desc[UR10][R38.64] ;  /* 0x0000000a262d8981 */ /* 0x000122000c1e9900 */
[----:B------:R-:W-:Y:S02]  /*1eb0*/  PLOP3.LUT P0, PT, PT, PT, UP0, 0x80, 0x8 ;  /* 0x000000000008781c */ /* 0x000fe40003f0f008 */
[----:B------:R-:W-:Y:S02]  /*1ec0*/  LOP3.LUT P2, RZ, R33, UR9, RZ, 0xfc, !PT ;  /* 0x0000000921ff7c12 */ /* 0x000fe4000f84fcff */
[----:B------:R-:W-:-:S04]  /*1ed0*/  ISETP.GT.U32.OR P0, PT, R49, 0x7, P0 ;  /* 0x000000073100780c */ /* 0x000fc80000704470 */
[----:B------:R-:W-:Y:S01]  /*1ee0*/  PLOP3.LUT P0, PT, P0, P2, PT, 0xf2, 0x2f ;  /* 0x00000000002f781c */ /* 0x000fe20000705e72 */
[----:B------:R-:W-:-:S12]  /*1ef0*/  IMAD.MOV.U32 R67, RZ, RZ, RZ ;  /* 0x000000ffff437224 */ /* 0x000fd800078e00ff */
[----:B------:R-:W-:-:S04]  /*1f00*/  @!P0 VIADD R37, R4, 0xffffe201 ;  /* 0xffffe20104258836 */ /* 0x000fc80000000000 */
[----:B------:R-:W-:-:S05]  /*1f10*/  @!P0 IMAD.WIDE R36, R37, 0x4, R34 ;  /* 0x0000000425248825 */ /* 0x000fca00078e0222 */
[----:B------:R-:W4:Y:S01]  /*1f20*/  @!P0 LDG.E.CONSTANT R67, desc[UR10][R36.64] ;  /* 0x0000000a24438981 */ /* 0x000f22000c1e9900 */
[----:B------:R-:W-:Y:S02]  /*1f30*/  PLOP3.LUT P0, PT, PT, PT, UP0, 0x80, 0x8 ;  /* 0x000000000008781c */ /* 0x000fe40003f0f008 */
[----:B------:R-:W-:Y:S02]  /*1f40*/  LOP3.LUT P2, RZ, R32, UR9, RZ, 0xfc, !PT ;  /* 0x0000000920ff7c12 */ /* 0x000fe4000f84fcff */
[----:B------:R-:W-:-:S04]  /*1f50*/  ISETP.GT.U32.OR P0, PT, R48, 0x7, P0 ;  /* 0x000000073000780c */ /* 0x000fc80000704470 */
[----:B------:R-:W-:-:S13]  /*1f60*/  PLOP3.LUT P0, PT, P0, P2, PT, 0xf2, 0x2f ;  /* 0x00000000002f781c */ /* 0x000fda0000705e72 */
[----:B0-----:R-:W-:-:S04]  /*1f70*/  @!P0 VIADD R39, R2, 0xffffe200 ;  /* 0xffffe20002278836 */ /* 0x001fc80000000000 */
[----:B------:R-:W-:-:S05]  /*1f80*/  @!P0 IMAD.WIDE R38, R39, 0x4, R34 ;  /* 0x0000000427268825 */ /* 0x000fca00078e0222 */
[----:B------:R0:W4:Y:S01]  /*1f90*/  @!P0 LDG.E.CONSTANT R77, desc[UR10][R38.64] ;  /* 0x0000000a264d8981 */ /* 0x000122000c1e9900 */
[----:B------:R-:W-:Y:S02]  /*1fa0*/  PLOP3.LUT P0, PT, PT, PT, UP0, 0x80, 0x8 ;  /* 0x000000000008781c */ /* 0x000fe40003f0f008 */
[----:B------:R-:W-:Y:S02]  /*1fb0*/  LOP3.LUT P2, RZ, R31, UR9, RZ, 0xfc, !PT ;  /* 0x000000091fff7c12 */ /* 0x000fe4000f84fcff */
[----:B------:R-:W-:-:S04]  /*1fc0*/  ISETP.GT.U32.OR P0, PT, R47, 0x7, P0 ;  /* 0x000000072f00780c */ /* 0x000fc80000704470 */
[----:B------:R-:W-:Y:S02]  /*1fd0*/  PLOP3.LUT P0, PT, P0, P2, PT, 0xf2, 0x2f ;  /* 0x00000000002f781c */ /* 0x000fe40000705e72 */
[----:B------:R-:W-:Y:S01]  /*1fe0*/  LOP3.LUT P4, RZ, R20, UR9, RZ, 0xfc, !PT ;  /* 0x0000000914ff7c12 */ /* 0x000fe2000f88fcff */
[----:B0-----:R-:W-:-:S03]  /*1ff0*/  IMAD.U32 R38, RZ, RZ, UR6 ;  /* 0x00000006ff267e24 */ /* 0x001fc6000f8e00ff */
[----:B------:R-:W-:-:S07]  /*2000*/  ISETP.LT.U32.AND P4, PT, R21, 0x8, P4 ;  /* 0x000000081500780c */ /* 0x000fce0002781070 */
[----:B------:R-:W-:-:S04]  /*2010*/  @!P0 VIADD R37, R0, 0xffffe201 ;  /* 0xffffe20100258836 */ /* 0x000fc80000000000 */
[----:B------:R-:W-:Y:S01]  /*2020*/  @!P0 IMAD.WIDE R36, R37, 0x4, R34 ;  /* 0x0000000425248825 */ /* 0x000fe200078e0222 */
[----:B------:R-:W-:-:S04]  /*2030*/  IADD3 R39, PT, PT, R14, -0x1e00, RZ ;  /* 0xffffe2000e277810 */ /* 0x000fc80007ffe0ff */
[----:B------:R0:W4:Y:S01]  /*2040*/  @!P0 LDG.E.CONSTANT R44, desc[UR10][R36.64] ;  /* 0x0000000a242c8981 */ /* 0x000122000c1e9900 */
[----:B------:R-:W-:Y:S02]  /*2050*/  ISETP.GT.U32.OR P0, PT, R38, 0x117, !P4 ;  /* 0x000001172600780c */ /* 0x000fe40006704470 */
[----:B------:R-:W-:-:S04]  /*2060*/  LOP3.LUT P3, RZ, R46, UR9, RZ, 0xfc, !PT ;  /* 0x000000092eff7c12 */ /* 0x000fc8000f86fcff */
[----:B------:R-:W-:Y:S02]  /*2070*/  ISETP.LT.U32.AND P3, PT, R59, 0x8, P3 ;  /* 0x000000083b00780c */ /* 0x000fe40001f61070 */
[----:B0-----:R-:W-:Y:S01]  /*2080*/  CS2R R36, SRZ ;  /* 0x0000000000247805 */ /* 0x001fe2000001ff00 */
[----:B---3--:R-:W-:Y:S04]  /*2090*/  STS [R18+0x10], R43 ;  /* 0x0000102b12007388 */ /* 0x008fe80000000800 */
[----:B-----5:R0:W-:Y:S02]  /*20a0*/  STS [R18+0x14], R42 ;  /* 0x0000142a12007388 */ /* 0x0201e40000000800 */
[----:B0-----:R-:W-:-:S05]  /*20b0*/  IMAD.WIDE R42, R39, 0x4, R34 ;  /* 0x00000004272a7825 */ /* 0x001fca00078e0222 */
[----:B------:R-:W3:Y:S01]  /*20c0*/  @!P0 LDG.E.CONSTANT R37, desc[UR10][R42.64] ;  /* 0x0000000a2a258981 */ /* 0x000ee2000c1e9900 */
[----:B------:R-:W-:Y:S01]  /*20d0*/  ISETP.GT.U32.OR P0, PT, R38, 0x117, !P3 ;  /* 0x000001172600780c */ /* 0x000fe20005f04470 */
[----:B------:R-:W-:Y:S02]  /*20e0*/  VIADD R39, R3, 0xffffe201 ;  /* 0xffffe20103277836 */ /* 0x000fe40000000000 */
[----:B--2---:R-:W-:Y:S04]  /*20f0*/  STS [R18+0xc], R40 ;  /* 0x00000c2812007388 */ /* 0x004fe80000000800 */
[----:B----4-:R0:W-:Y:S02]  /*2100*/  STS [R18+0x20], R41 ;  /* 0x0000202912007388 */ /* 0x0101e40000000800 */
[----:B0-----:R-:W-:-:S05]  /*2110*/  IMAD.WIDE R40, R39, 0x4, R34 ;  /* 0x0000000427287825 */ /* 0x001fca00078e0222 */
[----:B------:R-:W2:Y:S01]  /*2120*/  @!P0 LDG.E.CONSTANT R36, desc[UR10][R40.64] ;  /* 0x0000000a28248981 */ /* 0x000ea2000c1e9900 */
[----:B------:R-:W-:-:S04]  /*2130*/  LOP3.LUT P2, RZ, R22, UR9, RZ, 0xfc, !PT ;  /* 0x0000000916ff7c12 */ /* 0x000fc8000f84fcff */
[----:B------:R-:W-:-:S04]  /*2140*/  ISETP.LT.U32.AND P2, PT, R58, 0x8, P2 ;  /* 0x000000083a00780c */ /* 0x000fc80001741070 */
[----:B------:R-:W-:Y:S01]  /*2150*/  ISETP.GT.U32.OR P0, PT, R38, 0x117, !P2 ;  /* 0x000001172600780c */ /* 0x000fe20005704470 */
[----:B------:R-:W-:Y:S01]  /*2160*/  VIADD R39, R13, 0xffffe200 ;  /* 0xffffe2000d277836 */ /* 0x000fe20000000000 */
[----:B------:R0:W-:Y:S03]  /*2170*/  STS [R18+0x18], R60 ;  /* 0x0000183c12007388 */ /* 0x0001e60000000800 */
[----:B------:R-:W-:-:S04]  /*2180*/  IMAD.WIDE R38, R39, 0x4, R34 ;  /* 0x0000000427267825 */ /* 0x000fc800078e0222 */
[----:B0-----:R-:W-:Y:S01]  /*2190*/  IMAD.MOV.U32 R60, RZ, RZ, RZ ;  /* 0x000000ffff3c7224 */ /* 0x001fe200078e00ff */
[----:B------:R-:W-:-:S05]  /*21a0*/  LOP3.LUT P5, RZ, R30, UR9, RZ, 0xfc, !PT ;  /* 0x000000091eff7c12 */ /* 0x000fca000f8afcff */
[----:B------:R-:W4:Y:S01]  /*21b0*/  @!P0 LDG.E.CONSTANT R60, desc[UR10][R38.64] ;  /* 0x0000000a263c8981 */ /* 0x000f22000c1e9900 */
[----:B------:R-:W-:-:S04]  /*21c0*/  PLOP3.LUT P0, PT, PT, PT, UP0, 0x80, 0x8 ;  /* 0x000000000008781c */ /* 0x000fc80003f0f008 */
[----:B------:R-:W-:-:S04]  /*21d0*/  ISETP.GT.U32.OR P0, PT, R50, 0x7, P0 ;  /* 0x000000073200780c */ /* 0x000fc80000704470 */
[----:B------:R-:W-:Y:S01]  /*21e0*/  PLOP3.LUT P0, PT, P0, P5, PT, 0xf2, 0x2f ;  /* 0x00000000002f781c */ /* 0x000fe2000070be72 */
[----:B------:R0:W-:Y:S02]  /*21f0*/  STS [R18+0x24], R45 ;  /* 0x0000242d12007388 */ /* 0x0001e40000000800 */
[----:B0-----:R-:W-:Y:S02]  /*2200*/  VIADD R45, R5, 0xffffe200 ;  /* 0xffffe200052d7836 */ /* 0x001fe40000000000 */
[----:B------:R0:W-:Y:S02]  /*2210*/  STS [R18+0x30], R77 ;  /* 0x0000304d12007388 */ /* 0x0001e40000000800 */
[----:B0-----:R-:W-:Y:S02]  /*2220*/  IMAD.MOV.U32 R77, RZ, RZ, RZ ;  /* 0x000000ffff4d7224 */ /* 0x001fe400078e00ff */
[----:B---3--:R-:W-:Y:S04]  /*2230*/  STS [R18], R37 ;  /* 0x0000002512007388 */ /* 0x008fe80000000800 */
[----:B--2---:R0:W-:Y:S02]  /*2240*/  STS [R18+0x4], R36 ;  /* 0x0000042412007388 */ /* 0x0041e40000000800 */
[----:B0-----:R-:W-:-:S05]  /*2250*/  IMAD.WIDE R36, R45, 0x4, R34 ;  /* 0x000000042d247825 */ /* 0x001fca00078e0222 */
[----:B------:R-:W2:Y:S01]  /*2260*/  @!P0 LDG.E.CONSTANT R77, desc[UR10][R36.64] ;  /* 0x0000000a244d8981 */ /* 0x000ea2000c1e9900 */
[----:B------:R-:W-:-:S03]  /*2270*/  ISETP.GT.U32.AND P0, PT, R16, 0xb, PT ;  /* 0x0000000b1000780c */ /* 0x000fc60003f04070 */
[----:B------:R-:W-:Y:S04]  /*2280*/  STS [R18+0x1c], R76 ;  /* 0x00001c4c12007388 */ /* 0x000fe80000000800 */
[----:B------:R-:W-:Y:S04]  /*2290*/  STS [R18+0x34], R44 ;  /* 0x0000342c12007388 */ /* 0x000fe80000000800 */
[----:B--2---:R0:W-:Y:S02]  /*22a0*/  STS [R18+0x28], R77 ;  /* 0x0000284d12007388 */ /* 0x0041e40000000800 */
[----:B0-----:R-:W0:Y:S02]  /*22b0*/  @!P0 LDC.64 R76, c[0x0][0x388] ;  /* 0x0000e200ff4c8b82 */ /* 0x001e240000000a00 */
[----:B0-----:R-:W-:-:S05]  /*22c0*/  @!P0 IMAD.WIDE.U32 R76, R15, 0x4, R76 ;  /* 0x000000040f4c8825 */ /* 0x001fca00078e004c */
[----:B------:R-:W2:Y:S04]  /*22d0*/  @!P0 LDG.E.CONSTANT R44, desc[UR10][R76.64] ;  /* 0x0000000a4c2c8981 */ /* 0x000ea8000c1e9900 */
[----:B------:R-:W2:Y:S01]  /*22e0*/  @!P0 LDG.E.CONSTANT R45, desc[UR10][R76.64+0x4] ;  /* 0x0000040a4c2d8981 */ /* 0x000ea2000c1e9900 */
[----:B------:R-:W0:Y:S01]  /*22f0*/  S2UR UR5, SR_CgaCtaId ;  /* 0x00000000000579c3 */ /* 0x000e220000008800 */
[----:B------:R-:W-:Y:S02]  /*2300*/  UMOV UR4, 0x400 ;  /* 0x0000040000047882 */ /* 0x000fe40000000000 */
[----:B------:R-:W-:Y:S01]  /*2310*/  UIADD3 UR4, UPT, UPT, UR4, 0x1500, URZ ;  /* 0x0000150004047890 */ /* 0x000fe2000fffe0ff */
[----:B----4-:R1:W-:Y:S04]  /*2320*/  STS [R18+0x8], R60 ;  /* 0x0000083c12007388 */ /* 0x0103e80000000800 */
[----:B------:R-:W-:Y:S01]  /*2330*/  STS [R18+0x2c], R67 ;  /* 0x00002c4312007388 */ /* 0x000fe20000000800 */
[----:B0-----:R-:W-:-:S06]  /*2340*/  ULEA UR4, UR5, UR4, 0x18 ;  /* 0x0000000405047291 */ /* 0x001fcc000f8ec0ff */
[----:B-1----:R-:W-:-:S05]  /*2350*/  @!P0 LEA R60, R16, UR4, 0x3 ;  /* 0x00000004103c8c11 */ /* 0x002fca000f8e18ff */
[----:B--2---:R0:W-:Y:S01]  /*2360*/  @!P0 STS.64 [R60], R44 ;  /* 0x0000002c3c008388 */ /* 0x0041e20000000a00 */
[----:B------:R-:W-:Y:S01]  /*2370*/  BAR.SYNC.DEFER_BLOCKING 0x0 ;  /* 0x0000000000007b1d */ /* 0x000fe20000010000 */
[----:B0-----:R-:W-:-:S05]  /*2380*/  LEA R60, R19, UR4, 0x2 ;  /* 0x00000004133c7c11 */ /* 0x001fca000f8e10ff */
[----:B------:R-:W-:Y:S04]  /*2390*/  LDS R45, [R17] ;  /* 0x00000000112d7984 */ /* 0x000fe80000000800 */
[----:B------:R-:W0:Y:S04]  /*23a0*/  LDS R76, [R60] ;  /* 0x000000003c4c7984 */ /* 0x000e280000000800 */
[----:B------:R-:W1:Y:S04]  /*23b0*/  LDS R44, [R17+0x1e0] ;  /* 0x0001e000112c7984 */ /* 0x000e680000000800 */
[----:B------:R-:W-:Y:S01]  /*23c0*/  LDS R77, [R17+0x60] ;  /* 0x00006000114d7984 */ /* 0x000fe20000000800 */
[----:B0-----:R-:W-:-:S03]  /*23d0*/  FFMA R68, R45, R76, R68 ;  /* 0x0000004c2d447223 */ /* 0x001fc60000000044 */
[----:B------:R-:W0:Y:S01]  /*23e0*/  LDS R45, [R17+0x180] ;  /* 0x00018000112d7984 */ /* 0x000e220000000800 */
[----:B-1----:R-:W-:-:S03]  /*23f0*/  FFMA R73, R76, R44, R73 ;  /* 0x0000002c4c497223 */ /* 0x002fc60000000049 */
[----:B------:R-:W1:Y:S01]  /*2400*/  LDS R44, [R17+0x240] ;  /* 0x00024000112c7984 */ /* 0x000e620000000800 */
[----:B0-----:R-:W-:-:S03]  /*2410*/  FFMA R72, R76, R45, R72 ;  /* 0x0000002d4c487223 */ /* 0x001fc60000000048 */
[----:B------:R-:W0:Y:S01]  /*2420*/  LDS R45, [R17+0x2a0] ;  /* 0x0002a000112d7984 */ /* 0x000e220000000800 */
[----:B-1----:R-:W-:-:S03]  /*2430*/  FFMA R75, R76, R44, R75 ;  /* 0x0000002c4c4b7223 */ /* 0x002fc6000000004b */
[----:B------:R-:W1:Y:S01]  /*2440*/  LDS R44, [R17+0x300] ;  /* 0x00030000112c7984 */ /* 0x000e620000000800 */
[----:B------:R-:W-:-:S03]  /*2450*/  FFMA R69, R76, R77, R69 ;  /* 0x0000004d4c457223 */ /* 0x000fc60000000045 */
[----:B------:R-:W2:Y:S01]  /*2460*/  LDS R77, [R17+0xc0] ;  /* 0x0000c000114d7984 */ /* 0x000ea20000000800 */
[----:B0-----:R-:W-:-:S03]  /*2470*/  FFMA R74, R76, R45, R74 ;  /* 0x0000002d4c4a7223 */ /* 0x001fc6000000004a */
[----:B------:R-:W0:Y:S01]  /*2480*/  LDS R45, [R17+0x360] ;  /* 0x00036000112d7984 */ /* 0x000e220000000800 */
[----:B-1----:R-:W-:-:S03]  /*2490*/  FFMA R61, R76, R44, R61 ;  /* 0x0000002c4c3d7223 */ /* 0x002fc6000000003d */
[----:B------:R-:W1:Y:S01]  /*24a0*/  LDS R44, [R17+0x3c0] ;  /* 0x0003c000112c7984 */ /* 0x000e620000000800 */
[----:B--2---:R-:W-:-:S03]  /*24b0*/  FFMA R70, R76, R77, R70 ;  /* 0x0000004d4c467223 */ /* 0x004fc60000000046 */
[----:B------:R-:W2:Y:S01]  /*24c0*/  LDS R77, [R17+0x120] ;  /* 0x00012000114d7984 */ /* 0x000ea20000000800 */
[----:B0-----:R-:W-:-:S03]  /*24d0*/  FFMA R62, R76, R45, R62 ;  /* 0x0000002d4c3e7223 */ /* 0x001fc6000000003e */
[----:B------:R-:W0:Y:S01]  /*24e0*/  LDS R45, [R17+0x420] ;  /* 0x00042000112d7984 */ /* 0x000e220000000800 */
[----:B-1----:R-:W-:-:S03]  /*24f0*/  FFMA R63, R76, R44, R63 ;  /* 0x0000002c4c3f7223 */ /* 0x002fc6000000003f */
[----:B------:R-:W1:Y:S01]  /*2500*/  LDS R44, [R17+0x480] ;  /* 0x00048000112c7984 */ /* 0x000e620000000800 */
[C---:B--2---:R-:W-:Y:S01]  /*2510*/  FFMA R71, R76.reuse, R77, R71 ;  /* 0x0000004d4c477223 */ /* 0x044fe20000000047 */
[----:B------:R-:W-:Y:S02]  /*2520*/  IMAD.MOV.U32 R77, RZ, RZ, RZ ;  /* 0x000000ffff4d7224 */ /* 0x000fe400078e00ff */
[C---:B0-----:R-:W-:Y:S02]  /*2530*/  FFMA R64, R76.reuse, R45, R64 ;  /* 0x0000002d4c407223 */ /* 0x041fe40000000040 */
[----:B------:R-:W0:Y:S01]  /*2540*/  LDS R45, [R17+0x4e0] ;  /* 0x0004e000112d7984 */ /* 0x000e220000000800 */
[----:B-1----:R-:W-:Y:S01]  /*2550*/  FFMA R65, R76, R44, R65 ;  /* 0x0000002c4c417223 */ /* 0x002fe20000000041 */
[----:B------:R-:W-:-:S04]  /*2560*/  MOV R44, UR12 ;  /* 0x0000000c002c7c02 */ /* 0x000fc80008000f00 */
[----:B------:R-:W-:-:S13]  /*2570*/  ISETP.GT.U32.OR P6, PT, R44, 0x117, !P4 ;  /* 0x000001172c00780c */ /* 0x000fda00067c4470 */
[----:B------:R-:W2:Y:S01]  /*2580*/  @!P6 LDG.E.CONSTANT R77, desc[UR10][R42.64+0xf00] ;  /* 0x000f000a2a4de981 */ /* 0x000ea2000c1e9900 */
[----:B------:R-:W-:Y:S01]  /*2590*/  ISETP.GT.U32.OR P6, PT, R44, 0x117, !P3 ;  /* 0x000001172c00780c */ /* 0x000fe20005fc4470 */
[----:B------:R-:W-:Y:S01]  /*25a0*/  BAR.SYNC.DEFER_BLOCKING 0x0 ;  /* 0x0000000000007b1d */ /* 0x000fe20000010000 */
[----:B0-----:R-:W-:Y:S01]  /*25b0*/  FFMA R66, R76, R45, R66 ;  /* 0x0000002d4c427223 */ /* 0x001fe20000000042 */
[----:B------:R-:W-:-:S10]  /*25c0*/  IMAD.MOV.U32 R45, RZ, RZ, RZ ;  /* 0x000000ffff2d7224 */ /* 0x000fd400078e00ff */
[----:B------:R-:W3:Y:S01]  /*25d0*/  @!P6 LDG.E.CONSTANT R45, desc[UR10][R40.64+0xf00] ;  /* 0x000f000a282de981 */ /* 0x000ee2000c1e9900 */
[----:B------:R-:W-:Y:S01]  /*25e0*/  ISETP.GT.U32.OR P6, PT, R44, 0x117, !P2 ;  /* 0x000001172c00780c */ /* 0x000fe200057c4470 */
[----:B------:R-:W-:Y:S02]  /*25f0*/  IMAD.MOV.U32 R44, RZ, RZ, RZ ;  /* 0x000000ffff2c7224 */ /* 0x000fe400078e00ff */
[----:B------:R-:W-:-:S10]  /*2600*/  IMAD.U32 R76, RZ, RZ, UR12 ;  /* 0x0000000cff4c7e24 */ /* 0x000fd4000f8e00ff */
[----:B------:R-:W4:Y:S01]  /*2610*/  @!P6 LDG.E.CONSTANT R44, desc[UR10][R38.64+0xf00] ;  /* 0x000f000a262ce981 */ /* 0x000f22000c1e9900 */
[----:B------:R-:W-:-:S03]  /*2620*/  ISETP.GT.U32.OR P6, PT, R76, 0x117, !P1 ;  /* 0x000001174c00780c */ /* 0x000fc60004fc4470 */
[----:B--2---:R0:W-:Y:S10]  /*2630*/  STS [R18], R77 ;  /* 0x0000004d12007388 */ /* 0x0041f40000000800 */
[----:B0-----:R-:W-:-:S04]  /*2640*/  @!P6 VIADD R77, R12, 0xffffe201 ;  /* 0xffffe2010c4de836 */ /* 0x001fc80000000000 */
[----:B------:R-:W-:Y:S01]  /*2650*/  @!P6 IMAD.WIDE R76, R77, 0x4, R34 ;  /* 0x000000044d4ce825 */ /* 0x000fe200078e0222 */
[----:B---3--:R0:W-:Y:S02]  /*2660*/  STS [R18+0x4], R45 ;  /* 0x0000042d12007388 */ /* 0x0081e40000000800 */
[----:B0-----:R-:W-:-:S06]  /*2670*/  MOV R45, RZ ;  /* 0x000000ff002d7202 */ /* 0x001fcc0000000f00 */
[----:B------:R0:W2:Y:S01]  /*2680*/  @!P6 LDG.E.CONSTANT R45, desc[UR10][R76.64+0xf00] ;  /* 0x000f000a4c2de981 */ /* 0x0000a2000c1e9900 */
[----:B------:R-:W-:Y:S01]  /*2690*/  UISETP.GT.U32.AND UP0, UPT, UR12, 0x117, UPT ;  /* 0x000001170c00788c */ /* 0x000fe2000bf04070 */
[----:B------:R-:W-:-:S05]  /*26a0*/  P2R R67, PR, RZ, 0x20 ;  /* 0x00000020ff437803 */ /* 0x000fca0000000000 */
[----:B------:R-:W-:Y:S02]  /*26b0*/  PLOP3.LUT P6, PT, PT, PT, UP0, 0x80, 0x8 ;  /* 0x000000000008781c */ /* 0x000fe40003fcf008 */
[----:B------:R-:W-:Y:S02]  /*26c0*/  LOP3.LUT P5, RZ, R24, UR9, RZ, 0xfc, !PT ;  /* 0x0000000918ff7c12 */ /* 0x000fe4000f8afcff */
[----:B------:R-:W-:-:S04]  /*26d0*/  ISETP.GT.U32.OR P6, PT, R56, 0x7, P6 ;  /* 0x000000073800780c */ /* 0x000fc800037c4470 */
[----:B------:R-:W-:Y:S01]  /*26e0*/  PLOP3.LUT P6, PT, P6, P5, PT, 0xf2, 0x2f ;  /* 0x00000000002f781c */ /* 0x000fe200037cbe72 */
[----:B----4-:R1:W-:Y:S01]  /*26f0*/  STS [R18+0x8], R44 ;  /* 0x0000082c12007388 */ /* 0x0103e20000000800 */
[----:B0-----:R-:W-:-:S11]  /*2700*/  IMAD.MOV.U32 R77, RZ, RZ, RZ ;  /* 0x000000ffff4d7224 */ /* 0x001fd600078e00ff */
[----:B-1----:R-:W-:Y:S01]  /*2710*/  @!P6 VIADD R44, R11, 0xffffe200 ;  /* 0xffffe2000b2ce836 */ /* 0x002fe20000000000 */
[----:B--2---:R0:W-:Y:S03]  /*2720*/  STS [R18+0xc], R45 ;  /* 0x00000c2d12007388 */ /* 0x0041e60000000800 */
[----:B0-----:R-:W-:-:S05]  /*2730*/  @!P6 IMAD.WIDE R44, R44, 0x4, R34 ;  /* 0x000000042c2ce825 */ /* 0x001fca00078e0222 */
[----:B------:R0:W2:Y:S01]  /*2740*/  @!P6 LDG.E.CONSTANT R77, desc[UR10][R44.64+0xf00] ;  /* 0x000f000a2c4de981 */ /* 0x0000a2000c1e9900 */
[----:B------:R-:W-:Y:S02]  /*2750*/  PLOP3.LUT P6, PT, PT, PT, UP0, 0x80, 0x8 ;  /* 0x000000000008781c */ /* 0x000fe40003fcf008 */
[----:B------:R-:W-:Y:S02]  /*2760*/  LOP3.LUT P5, RZ, R25, UR9, RZ, 0xfc, !PT ;  /* 0x0000000919ff7c12 */ /* 0x000fe4000f8afcff */
[----:B------:R-:W-:-:S04]  /*2770*/  ISETP.GT.U32.OR P6, PT, R55, 0x7, P6 ;  /* 0x000000073700780c */ /* 0x000fc800037c4470 */
[----:B------:R-:W-:Y:S01]  /*2780*/  PLOP3.LUT P6, PT, P6, P5, PT, 0xf2, 0x2f ;  /* 0x00000000002f781c */ /* 0x000fe200037cbe72 */
[----:B0-----:R-:W-:-:S12]  /*2790*/  IMAD.MOV.U32 R44, RZ, RZ, RZ ;  /* 0x000000ffff2c7224 */ /* 0x001fd800078e00ff */
[----:B------:R-:W-:Y:S01]  /*27a0*/  @!P6 VIADD R76, R10, 0xffffe201 ;  /* 0xffffe2010a4ce836 */ /* 0x000fe20000000000 */
[----:B--2---:R0:W-:Y:S03]  /*27b0*/  STS [R18+0x10], R77 ;  /* 0x0000104d12007388 */ /* 0x0041e60000000800 */
[----:B0-----:R-:W-:-:S05]  /*27c0*/  @!P6 IMAD.WIDE R76, R76, 0x4, R34 ;  /* 0x000000044c4ce825 */ /* 0x001fca00078e0222 */
[----:B------:R0:W2:Y:S01]  /*27d0*/  @!P6 LDG.E.CONSTANT R44, desc[UR10][R76.64+0xf00] ;  /* 0x000f000a4c2ce981 */ /* 0x0000a2000c1e9900 */
[----:B------:R-:W-:Y:S02]  /*27e0*/  PLOP3.LUT P6, PT, PT, PT, UP0, 0x80, 0x8 ;  /* 0x000000000008781c */ /* 0x000fe40003fcf008 */
[----:B------:R-:W-:Y:S02]  /*27f0*/  LOP3.LUT P5, RZ, R26, UR9, RZ, 0xfc, !PT ;  /* 0x000000091aff7c12 */ /* 0x000fe4000f8afcff */
[----:B------:R-:W-:-:S04]  /*2800*/  ISETP.GT.U32.OR P6, PT, R54, 0x7, P6 ;  /* 0x000000073600780c */ /* 0x000fc800037c4470 */
[----:B------:R-:W-:Y:S02]  /*2810*/  PLOP3.LUT P6, PT, P6, P5, PT, 0xf2, 0x2f ;  /* 0x00000000002f781c */ /* 0x000fe400037cbe72 */
[----:B0-----:R-:W-:-:S11]  /*2820*/  MOV R76, RZ ;  /* 0x000000ff004c7202 */ /* 0x001fd60000000f00 */
[----:B------:R-:W-:Y:S01]  /*2830*/  @!P6 VIADD R45, R9, 0xffffe200 ;  /* 0xffffe200092de836 */ /* 0x000fe20000000000 */
        /* <DEDUP_REMOVED lines=25> */
[----:B------:R-:W-:Y:S02]  /*29d0*/  ISETP.NE.AND P5, PT, R67, RZ, PT ;  /* 0x000000ff4300720c */ /* 0x000fe40003fa5270 */
[----:B------:R-:W-:-:S09]  /*29e0*/  MOV R67, RZ ;  /* 0x000000ff00437202 */ /* 0x000fd20000000f00 */
[----:B------:R-:W-:Y:S02]  /*29f0*/  @!P6 VIADD R76, R6, 0xffffe201 ;  /* 0xffffe201064ce836 */ /* 0x000fe40000000000 */
[----:B0-----:R-:W-:Y:S01]  /*2a00*/  IMAD.MOV.U32 R45, RZ, RZ, RZ ;  /* 0x000000ffff2d7224 */ /* 0x001fe200078e00ff */
[----:B--2---:R0:W-:Y:S02]  /*2a10*/  STS [R18+0x20], R77 ;  /* 0x0000204d12007388 */ /* 0x0041e40000000800 */
[----:B0-----:R-:W-:-:S05]  /*2a20*/  @!P6 IMAD.WIDE R76, R76, 0x4, R34 ;  /* 0x000000044c4ce825 */ /* 0x001fca00078e0222 */
[----:B------:R0:W2:Y:S01]  /*2a30*/  @!P6 LDG.E.CONSTANT R67, desc[UR10][R76.64+0xf00] ;  /* 0x000f000a4c43e981 */ /* 0x0000a2000c1e9900 */
[----:B------:R-:W-:-:S04]  /*2a40*/  PLOP3.LUT P6, PT, PT, PT, UP0, 0x80, 0x8 ;  /* 0x000000000008781c */ /* 0x000fc80003fcf008 */
[----:B------:R-:W-:-:S04]  /*2a50*/  ISETP.GT.U32.OR P6, PT, R50, 0x7, P6 ;  /* 0x000000073200780c */ /* 0x000fc800037c4470 */
[----:B------:R-:W-:-:S13]  /*2a60*/  PLOP3.LUT P6, PT, P6, P5, PT, 0xf2, 0x2f ;  /* 0x00000000002f781c */ /* 0x000fda00037cbe72 */
[----:B------:R-:W3:Y:S01]  /*2a70*/  @!P6 LDG.E.CONSTANT R45, desc[UR10][R36.64+0xf00] ;  /* 0x000f000a242de981 */ /* 0x000ee2000c1e9900 */
[----:B------:R-:W-:Y:S02]  /*2a80*/  PLOP3.LUT P5, PT, PT, PT, UP0, 0x80, 0x8 ;  /* 0x000000000008781c */ /* 0x000fe40003faf008 */
[----:B------:R-:W-:Y:S02]  /*2a90*/  LOP3.LUT P6, RZ, R33, UR9, RZ, 0xfc, !PT ;  /* 0x0000000921ff7c12 */ /* 0x000fe4000f8cfcff */
[----:B------:R-:W-:-:S04]  /*2aa0*/  ISETP.GT.U32.OR P5, PT, R49, 0x7, P5 ;  /* 0x000000073100780c */ /* 0x000fc80002fa4470 */
[----:B------:R-:W-:Y:S01]  /*2ab0*/  PLOP3.LUT P5, PT, P5, P6, PT, 0xf2, 0x2f ;  /* 0x00000000002f781c */ /* 0x000fe20002fade72 */
[----:B0-----:R-:W-:-:S12]  /*2ac0*/  IMAD.MOV.U32 R77, RZ, RZ, RZ ;  /* 0x000000ffff4d7224 */ /* 0x001fd800078e00ff */
[----:B------:R-:W-:Y:S01]  /*2ad0*/  @!P5 VIADD R44, R4, 0xffffe201 ;  /* 0xffffe201042cd836 */ /* 0x000fe20000000000 */
[----:B---3--:R0:W-:Y:S03]  /*2ae0*/  STS [R18+0x28], R45 ;  /* 0x0000282d12007388 */ /* 0x0081e60000000800 */
[----:B0-----:R-:W-:-:S05]  /*2af0*/  @!P5 IMAD.WIDE R44, R44, 0x4, R34 ;  /* 0x000000042c2cd825 */ /* 0x001fca00078e0222 */
[----:B------:R-:W3:Y:S01]  /*2b00*/  @!P5 LDG.E.CONSTANT R77, desc[UR10][R44.64+0xf00] ;  /* 0x000f000a2c4dd981 */ /* 0x000ee2000c1e9900 */
[----:B------:R-:W-:Y:S02]  /*2b10*/  PLOP3.LUT P5, PT, PT, PT, UP0, 0x80, 0x8 ;  /* 0x000000000008781c */ /* 0x000fe40003faf008 */
[----:B------:R-:W-:Y:S02]  /*2b20*/  LOP3.LUT P6, RZ, R32, UR9, RZ, 0xfc, !PT ;  /* 0x0000000920ff7c12 */ /* 0x000fe4000f8cfcff */
[----:B------:R-:W-:-:S04]  /*2b30*/  ISETP.GT.U32.OR P5, PT, R48, 0x7, P5 ;  /* 0x000000073000780c */ /* 0x000fc80002fa4470 */
[----:B------:R-:W-:Y:S01]  /*2b40*/  PLOP3.LUT P5, PT, P5, P6, PT, 0xf2, 0x2f ;  /* 0x00000000002f781c */ /* 0x000fe20002fade72 */
[----:B--2---:R0:W-:-:S12]  /*2b50*/  STS [R18+0x24], R67 ;  /* 0x0000244312007388 */ /* 0x0041d80000000800 */
[----:B------:R-:W-:Y:S02]  /*2b60*/  @!P5 VIADD R76, R2, 0xffffe200 ;  /* 0xffffe200024cd836 */ /* 0x000fe40000000000 */
[----:B0-----:R-:W-:Y:S01]  /*2b70*/  IMAD.MOV.U32 R67, RZ, RZ, RZ ;  /* 0x000000ffff437224 */ /* 0x001fe200078e00ff */
[----:B---3--:R0:W-:Y:S02]  /*2b80*/  STS [R18+0x2c], R77 ;  /* 0x00002c4d12007388 */ /* 0x0081e40000000800 */
[----:B0-----:R-:W-:-:S05]  /*2b90*/  @!P5 IMAD.WIDE R76, R76, 0x4, R34 ;  /* 0x000000044c4cd825 */ /* 0x001fca00078e0222 */
[----:B------:R0:W2:Y:S01]  /*2ba0*/  @!P5 LDG.E.CONSTANT R67, desc[UR10][R76.64+0xf00] ;  /* 0x000f000a4c43d981 */ /* 0x0000a2000c1e9900 */
[----:B------:R-:W-:Y:S02]  /*2bb0*/  ISETP.GT.U32.AND P5, PT, R47, 0x7, PT ;  /* 0x000000072f00780c */ /* 0x000fe40003fa4070 */
[----:B------:R-:W-:Y:S02]  /*2bc0*/  MOV R44, UR12 ;  /* 0x0000000c002c7c02 */ /* 0x000fe40008000f00 */
[----:B------:R-:W-:Y:S02]  /*2bd0*/  LOP3.LUT P6, RZ, R31, UR9, RZ, 0xfc, !PT ;  /* 0x000000091fff7c12 */ /* 0x000fe4000f8cfcff */
[----:B------:R-:W-:Y:S01]  /*2be0*/  ISETP.GT.U32.OR P5, PT, R44, 0x117, P5 ;  /* 0x000001172c00780c */ /* 0x000fe20002fa4470 */
[----:B0-----:R-:W0:Y:S03]  /*2bf0*/  @!P0 LDC.64 R76, c[0x0][0x388] ;  /* 0x0000e200ff4c8b82 */ /* 0x001e260000000a00 */
[----:B------:R-:W-:-:S13]  /*2c00*/  PLOP3.LUT P5, PT, P5, P6, PT, 0xf2, 0x2f ;  /* 0x00000000002f781c */ /* 0x000fda0002fade72 */
[----:B------:R-:W-:-:S04]  /*2c10*/  @!P5 VIADD R45, R0, 0xffffe201 ;  /* 0xffffe201002dd836 */ /* 0x000fc80000000000 */
[----:B------:R-:W-:-:S04]  /*2c20*/  @!P5 IMAD.WIDE R44, R45, 0x4, R34 ;  /* 0x000000042d2cd825 */ /* 0x000fc800078e0222 */
[----:B0-----:R-:W-:Y:S01]  /*2c30*/  @!P0 IMAD.WIDE.U32 R76, R15, 0x4, R76 ;  /* 0x000000040f4c8825 */ /* 0x001fe200078e004c */
[----:B--2---:R0:W-:Y:S03]  /*2c40*/  STS [R18+0x30], R67 ;  /* 0x0000304312007388 */ /* 0x0041e60000000800 */
[----:B0-----:R-:W-:-:S06]  /*2c50*/  IMAD.MOV.U32 R67, RZ, RZ, RZ ;  /* 0x000000ffff437224 */ /* 0x001fcc00078e00ff */
[----:B------:R-:W2:Y:S04]  /*2c60*/  @!P5 LDG.E.CONSTANT R67, desc[UR10][R44.64+0xf00] ;  /* 0x000f000a2c43d981 */ /* 0x000ea8000c1e9900 */
[----:B------:R-:W3:Y:S04]  /*2c70*/  @!P0 LDG.E.CONSTANT R44, desc[UR10][R76.64+0xf00] ;  /* 0x000f000a4c2c8981 */ /* 0x000ee8000c1e9900 */
[----:B------:R0:W3:Y:S02]  /*2c80*/  @!P0 LDG.E.CONSTANT R45, desc[UR10][R76.64+0xf04] ;  /* 0x000f040a4c2d8981 */ /* 0x0000e4000c1e9900 */
[----:B0-----:R-:W-:-:S02]  /*2c90*/  @!P0 LEA R77, R16, UR4, 0x3 ;  /* 0x00000004104d8c11 */ /* 0x001fc4000f8e18ff */
[----:B--2---:R-:W-:Y:S04]  /*2ca0*/  STS [R18+0x34], R67 ;  /* 0x0000344312007388 */ /* 0x004fe80000000800 */
[----:B---3--:R-:W-:Y:S01]  /*2cb0*/  @!P0 STS.64 [R77], R44 ;  /* 0x0000002c4d008388 */ /* 0x008fe20000000a00 */
[----:B------:R-:W-:Y:S06]  /*2cc0*/  BAR.SYNC.DEFER_BLOCKING 0x0 ;  /* 0x0000000000007b1d */ /* 0x000fec0000010000 */
[----:B------:R-:W-:Y:S04]  /*2cd0*/  LDS R76, [R60] ;  /* 0x000000003c4c7984 */ /* 0x000fe80000000800 */
[----:B------:R-:W0:Y:S04]  /*2ce0*/  LDS R44, [R17+0x1e0] ;  /* 0x0001e000112c7984 */ /* 0x000e280000000800 */
[----:B------:R-:W1:Y:S04]  /*2cf0*/  LDS R45, [R17+0x180] ;  /* 0x00018000112d7984 */ /* 0x000e680000000800 */
[----:B------:R-:W-:Y:S01]  /*2d00*/  LDS R67, [R17] ;  /* 0x0000000011437984 */ /* 0x000fe20000000800 */
        /* <DEDUP_REMOVED lines=20> */
[----:B--2---:R-:W-:-:S03]  /*2e50*/  FFMA R70, R76, R67, R70 ;  /* 0x000000434c467223 */ /* 0x004fc60000000046 */
[----:B------:R-:W2:Y:S01]  /*2e60*/  LDS R67, [R17+0x120] ;  /* 0x0001200011437984 */ /* 0x000ea20000000800 */
[----:B------:R-:W-:Y:S02]  /*2e70*/  IMAD.MOV.U32 R77, RZ, RZ, RZ ;  /* 0x000000ffff4d7224 */ /* 0x000fe400078e00ff */
[----:B0-----:R-:W-:Y:S01]  /*2e80*/  FFMA R65, R76, R44, R65 ;  /* 0x0000002c4c417223 */ /* 0x001fe20000000041 */
[----:B------:R-:W-:-:S05]  /*2e90*/  IMAD.U32 R44, RZ, RZ, UR12 ;  /* 0x0000000cff2c7e24 */ /* 0x000fca000f8e00ff */
[----:B------:R-:W-:Y:S01]  /*2ea0*/  ISETP.GT.U32.OR P4, PT, R44, 0xef, !P4 ;  /* 0x000000ef2c00780c */ /* 0x000fe20006784470 */
[----:B-1----:R-:W-:Y:S01]  /*2eb0*/  FFMA R66, R76, R45, R66 ;  /* 0x0000002d4c427223 */ /* 0x002fe20000000042 */
[----:B------:R-:W-:Y:S01]  /*2ec0*/  IMAD.MOV.U32 R45, RZ, RZ, RZ ;  /* 0x000000ffff2d7224 */ /* 0x000fe200078e00ff */
[----:B------:R-:W-:-:S10]  /*2ed0*/  ISETP.GT.U32.OR P3, PT, R44, 0xef, !P3 ;  /* 0x000000ef2c00780c */ /* 0x000fd40005f64470 */
[----:B------:R0:W3:Y:S04]  /*2ee0*/  @!P4 LDG.E.CONSTANT R45, desc[UR10][R42.64+0x1e00] ;  /* 0x001e000a2a2dc981 */ /* 0x0000e8000c1e9900 */
[----:B------:R1:W4:Y:S01]  /*2ef0*/  @!P3 LDG.E.CONSTANT R77, desc[UR10][R40.64+0x1e00] ;  /* 0x001e000a284db981 */ /* 0x000322000c1e9900 */
[C---:B------:R-:W-:Y:S02]  /*2f00*/  ISETP.GT.U32.OR P3, PT, R44.reuse, 0xef, !P1 ;  /* 0x000000ef2c00780c */ /* 0x040fe40004f64470 */
[----:B------:R-:W-:Y:S01]  /*2f10*/  ISETP.GT.U32.OR P2, PT, R44, 0xef, !P2 ;  /* 0x000000ef2c00780c */ /* 0x000fe20005744470 */
[----:B--2---:R-:W-:Y:S01]  /*2f20*/  FFMA R71, R76, R67, R71 ;  /* 0x000000434c477223 */ /* 0x004fe20000000047 */
[----:B------:R-:W-:Y:S02]  /*2f30*/  MOV R67, RZ ;  /* 0x000000ff00437202 */ /* 0x000fe40000000f00 */
[----:B0-----:R-:W-:Y:S01]  /*2f40*/  CS2R R42, SRZ ;  /* 0x00000000002a7805 */ /* 0x001fe2000001ff00 */
[----:B------:R-:W-:Y:S01]  /*2f50*/  UISETP.GT.U32.AND UP0, UPT, UR12, 0xef, UPT ;  /* 0x000000ef0c00788c */ /* 0x000fe2000bf04070 */
[----:B------:R-:W-:Y:S05]  /*2f60*/  BAR.SYNC.DEFER_BLOCKING 0x0 ;  /* 0x0000000000007b1d */ /* 0x000fea0000010000 */
[----:B-1----:R-:W-:-:S02]  /*2f70*/  @!P3 VIADD R41, R12, 0xffffe201 ;  /* 0xffffe2010c29b836 */ /* 0x002fc40000000000 */
[----:B------:R0:W2:Y:S02]  /*2f80*/  @!P2 LDG.E.CONSTANT R67, desc[UR10][R38.64+0x1e00] ;  /* 0x001e000a2643a981 */ /* 0x0000a4000c1e9900 */
[----:B0-----:R-:W-:-:S05]  /*2f90*/  @!P3 IMAD.WIDE R38, R41, 0x4, R34 ;  /* 0x000000042926b825 */ /* 0x001fca00078e0222 */
[----:B------:R0:W5:Y:S01]  /*2fa0*/  @!P3 LDG.E.CONSTANT R43, desc[UR10][R38.64+0x1e00] ;  /* 0x001e000a262bb981 */ /* 0x000162000c1e9900 */
[----:B------:R-:W-:Y:S02]  /*2fb0*/  PLOP3.LUT P1, PT, PT, PT, UP0, 0x80, 0x8 ;  /* 0x000000000008781c */ /* 0x000fe40003f2f008 */
[----:B------:R-:W-:Y:S02]  /*2fc0*/  LOP3.LUT P4, RZ, R24, UR9, RZ, 0xfc, !PT ;  /* 0x0000000918ff7c12 */ /* 0x000fe4000f88fcff */
[----:B------:R-:W-:-:S04]  /*2fd0*/  ISETP.GT.U32.OR P2, PT, R56, 0x7, P1 ;  /* 0x000000073800780c */ /* 0x000fc80000f44470 */
[----:B------:R-:W-:Y:S01]  /*2fe0*/  PLOP3.LUT P2, PT, P2, P4, PT, 0xf2, 0x2f ;  /* 0x00000000002f781c */ /* 0x000fe20001749e72 */
[----:B------:R-:W-:-:S12]  /*2ff0*/  IMAD.MOV.U32 R40, RZ, RZ, RZ ;  /* 0x000000ffff287224 */ /* 0x000fd800078e00ff */
[----:B------:R-:W-:-:S04]  /*3000*/  @!P2 VIADD R41, R11, 0xffffe200 ;  /* 0xffffe2000b29a836 */ /* 0x000fc80000000000 */
[----:B0-----:R-:W-:-:S05]  /*3010*/  @!P2 IMAD.WIDE R38, R41, 0x4, R34 ;  /* 0x000000042926a825 */ /* 0x001fca00078e0222 */
[----:B------:R0:W2:Y:S01]  /*3020*/  @!P2 LDG.E.CONSTANT R40, desc[UR10][R38.64+0x1e00] ;  /* 0x001e000a2628a981 */ /* 0x0000a2000c1e9900 */
[----:B------:R-:W-:Y:S02]  /*3030*/  LOP3.LUT P3, RZ, R25, UR9, RZ, 0xfc, !PT ;  /* 0x0000000919ff7c12 */ /* 0x000fe4000f86fcff */
[----:B------:R-:W-:-:S04]  /*3040*/  ISETP.GT.U32.OR P2, PT, R55, 0x7, P1 ;  /* 0x000000073700780c */ /* 0x000fc80000f44470 */
[----:B------:R-:W-:Y:S02]  /*3050*/  PLOP3.LUT P2, PT, P2, P3, PT, 0xf2, 0x2f ;  /* 0x00000000002f781c */ /* 0x000fe40001747e72 */
[----:B------:R-:W-:-:S11]  /*3060*/  LOP3.LUT P3, RZ, R26, UR9, RZ, 0xfc, !PT ;  /* 0x000000091aff7c12 */ /* 0x000fd6000f86fcff */
[----:B------:R-:W-:-:S04]  /*3070*/  @!P2 VIADD R41, R10, 0xffffe201 ;  /* 0xffffe2010a29a836 */ /* 0x000fc80000000000 */
[----:B0-----:R-:W-:-:S05]  /*3080*/  @!P2 IMAD.WIDE R38, R41, 0x4, R34 ;  /* 0x000000042926a825 */ /* 0x001fca00078e0222 */
[----:B------:R0:W2:Y:S01]  /*3090*/  @!P2 LDG.E.CONSTANT R42, desc[UR10][R38.64+0x1e00] ;  /* 0x001e000a262aa981 */ /* 0x0000a2000c1e9900 */
[----:B------:R-:W-:-:S04]  /*30a0*/  ISETP.GT.U32.OR P2, PT, R54, 0x7, P1 ;  /* 0x000000073600780c */ /* 0x000fc80000f44470 */
[----:B------:R-:W-:Y:S02]  /*30b0*/  PLOP3.LUT P2, PT, P2, P3, PT, 0xf2, 0x2f ;  /* 0x00000000002f781c */ /* 0x000fe40001747e72 */
[----:B------:R-:W-:Y:S02]  /*30c0*/  LOP3.LUT P4, RZ, R27, UR9, RZ, 0xfc, !PT ;  /* 0x000000091bff7c12 */ /* 0x000fe4000f88fcff */
[----:B------:R-:W-:-:S04]  /*30d0*/  ISETP.GT.U32.OR P3, PT, R53, 0x7, P1 ;  /* 0x000000073500780c */ /* 0x000fc80000f64470 */
[----:B------:R-:W-:Y:S02]  /*30e0*/  PLOP3.LUT P3, PT, P3, P4, PT, 0xf2, 0x2f ;  /* 0x00000000002f781c */ /* 0x000fe40001f69e72 */
[----:B------:R-:W-:Y:S02]  /*30f0*/  MOV R41, RZ ;  /* 0x000000ff00297202 */ /* 0x000fe40000000f00 */
[----:B------:R-:W-:Y:S01]  /*3100*/  LOP3.LUT P4, RZ, R28, UR9, RZ, 0xfc, !PT ;  /* 0x000000091cff7c12 */ /* 0x000fe2000f88fcff */
[----:B0-----:R-:W-:-:S08]  /*3110*/  IMAD.MOV.U32 R39, RZ, RZ, RZ ;  /* 0x000000ffff277224 */ /* 0x001fd000078e00ff */
[----:B------:R-:W-:Y:S01]  /*3120*/  @!P3 VIADD R76, R8, 0xffffe201 ;  /* 0xffffe201084cb836 */ /* 0x000fe20000000000 */
[----:B------:R-:W-:Y:S01]  /*3130*/  LOP3.LUT P5, RZ, R33, UR9, RZ, 0xfc, !PT ;  /* 0x0000000921ff7c12 */ /* 0x000fe2000f8afcff */
[----:B---3--:R0:W-:Y:S02]  /*3140*/  STS [R18], R45 ;  /* 0x0000002d12007388 */ /* 0x0081e40000000800 */
[----:B0-----:R-:W-:-:S04]  /*3150*/  @!P2 VIADD R45, R9, 0xffffe200 ;  /* 0xffffe200092da836 */ /* 0x001fc80000000000 */
[----:B------:R-:W-:-:S05]  /*3160*/  @!P2 IMAD.WIDE R44, R45, 0x4, R34 ;  /* 0x000000042d2ca825 */ /* 0x000fca00078e0222 */
[----:B------:R0:W3:Y:S01]  /*3170*/  @!P2 LDG.E.CONSTANT R41, desc[UR10][R44.64+0x1e00] ;  /* 0x001e000a2c29a981 */ /* 0x0000e2000c1e9900 */
[----:B------:R-:W-:-:S03]  /*3180*/  ISETP.GT.U32.OR P2, PT, R52, 0x7, P1 ;  /* 0x000000073400780c */ /* 0x000fc60000f44470 */
[----:B----4-:R1:W-:Y:S01]  /*3190*/  STS [R18+0x4], R77 ;  /* 0x0000044d12007388 */ /* 0x0103e20000000800 */
[----:B------:R-:W-:Y:S02]  /*31a0*/  PLOP3.LUT P2, PT, P2, P4, PT, 0xf2, 0x2f ;  /* 0x00000000002f781c */ /* 0x000fe40001749e72 */
[----:B------:R-:W-:Y:S01]  /*31b0*/  LOP3.LUT P4, RZ, R29, UR9, RZ, 0xfc, !PT ;  /* 0x000000091dff7c12 */ /* 0x000fe2000f88fcff */
[----:B-1----:R-:W-:-:S05]  /*31c0*/  @!P3 IMAD.WIDE R76, R76, 0x4, R34 ;  /* 0x000000044c4cb825 */ /* 0x002fca00078e0222 */
[----:B------:R1:W4:Y:S01]  /*31d0*/  @!P3 LDG.E.CONSTANT R39, desc[UR10][R76.64+0x1e00] ;  /* 0x001e000a4c27b981 */ /* 0x000322000c1e9900 */
[----:B------:R-:W-:-:S04]  /*31e0*/  ISETP.GT.U32.OR P3, PT, R51, 0x7, P1 ;  /* 0x000000073300780c */ /* 0x000fc80000f64470 */
[----:B0-----:R-:W-:Y:S01]  /*31f0*/  @!P2 VIADD R45, R7, 0xffffe200 ;  /* 0xffffe200072da836 */ /* 0x001fe20000000000 */
[----:B------:R-:W-:Y:S01]  /*3200*/  PLOP3.LUT P3, PT, P3, P4, PT, 0xf2, 0x2f ;  /* 0x00000000002f781c */ /* 0x000fe20001f69e72 */
[----:B-----5:R0:W-:Y:S02]  /*3210*/  STS [R18+0xc], R43 ;  /* 0x00000c2b12007388 */ /* 0x0201e40000000800 */
[----:B------:R-:W-:Y:S01]  /*3220*/  @!P2 IMAD.WIDE R44, R45, 0x4, R34 ;  /* 0x000000042d2ca825 */ /* 0x000fe200078e0222 */
[----:B------:R-:W-:-:S03]  /*3230*/  LOP3.LUT P4, RZ, R30, UR9, RZ, 0xfc, !PT ;  /* 0x000000091eff7c12 */ /* 0x000fc6000f88fcff */
[----:B0-----:R-:W-:-:S06]  /*3240*/  IMAD.MOV.U32 R43, RZ, RZ, RZ ;  /* 0x000000ffff2b7224 */ /* 0x001fcc00078e00ff */
[----:B------:R-:W-:Y:S01]  /*3250*/  @!P3 VIADD R38, R6, 0xffffe201 ;  /* 0xffffe2010626b836 */ /* 0x000fe20000000000 */
[----:B------:R0:W5:Y:S01]  /*3260*/  @!P2 LDG.E.CONSTANT R43, desc[UR10][R44.64+0x1e00] ;  /* 0x001e000a2c2ba981 */ /* 0x000162000c1e9900 */
[----:B------:R-:W-:Y:S02]  /*3270*/  ISETP.GT.U32.OR P2, PT, R50, 0x7, P1 ;  /* 0x000000073200780c */ /* 0x000fe40000f44470 */
[----:B-1----:R-:W-:Y:S01]  /*3280*/  @!P3 IMAD.WIDE R76, R38, 0x4, R34 ;  /* 0x00000004264cb825 */ /* 0x002fe200078e0222 */
[----:B--2---:R1:W-:Y:S01]  /*3290*/  STS [R18+0x8], R67 ;  /* 0x0000084312007388 */ /* 0x0043e20000000800 */
[----:B------:R-:W-:Y:S02]  /*32a0*/  PLOP3.LUT P2, PT, P2, P4, PT, 0xf2, 0x2f ;  /* 0x00000000002f781c */ /* 0x000fe40001749e72 */
[----:B-1----:R-:W-:Y:S01]  /*32b0*/  MOV R67, RZ ;  /* 0x000000ff00437202 */ /* 0x002fe20000000f00 */
[----:B0-----:R-:W-:-:S05]  /*32c0*/  IMAD.MOV.U32 R45, RZ, RZ, RZ ;  /* 0x000000ffff2d7224 */ /* 0x001fca00078e00ff */
[----:B------:R0:W2:Y:S01]  /*32d0*/  @!P3 LDG.E.CONSTANT R67, desc[UR10][R76.64+0x1e00] ;  /* 0x001e000a4c43b981 */ /* 0x0000a2000c1e9900 */
[----:B------:R-:W-:Y:S02]  /*32e0*/  ISETP.GT.U32.OR P3, PT, R49, 0x7, P1 ;  /* 0x000000073100780c */ /* 0x000fe40000f64470 */
[----:B------:R-:W-:Y:S02]  /*32f0*/  LOP3.LUT P4, RZ, R32, UR9, RZ, 0xfc, !PT ;  /* 0x0000000920ff7c12 */ /* 0x000fe4000f88fcff */
[----:B------:R1:W2:Y:S01]  /*3300*/  @!P2 LDG.E.CONSTANT R45, desc[UR10][R36.64+0x1e00] ;  /* 0x001e000a242da981 */ /* 0x0002a2000c1e9900 */
[----:B------:R-:W-:Y:S02]  /*3310*/  PLOP3.LUT P3, PT, P3, P5, PT, 0xf2, 0x2f ;  /* 0x00000000002f781c */ /* 0x000fe40001f6be72 */
[----:B------:R-:W-:-:S04]  /*3320*/  ISETP.GT.U32.OR P2, PT, R48, 0x7, P1 ;  /* 0x000000073000780c */ /* 0x000fc80000f44470 */
[----:B------:R-:W-:Y:S01]  /*3330*/  PLOP3.LUT P2, PT, P2, P4, PT, 0xf2, 0x2f ;  /* 0x00000000002f781c */ /* 0x000fe20001749e72 */
[----:B0-----:R-:W-:Y:S01]  /*3340*/  IMAD.MOV.U32 R77, RZ, RZ, RZ ;  /* 0x000000ffff4d7224 */ /* 0x001fe200078e00ff */
[----:B------:R0:W-:Y:S05]  /*3350*/  STS [R18+0x10], R40 ;  /* 0x0000102812007388 */ /* 0x0001ea0000000800 */
[----:B------:R-:W-:-:S04]  /*3360*/  @!P3 VIADD R38, R4, 0xffffe201 ;  /* 0xffffe2010426b836 */ /* 0x000fc80000000000 */
[----:B-1----:R-:W-:Y:S01]  /*3370*/  @!P3 IMAD.WIDE R36, R38, 0x4, R34 ;  /* 0x000000042624b825 */ /* 0x002fe200078e0222 */
[----:B------:R-:W-:-:S03]  /*3380*/  MOV R38, RZ ;  /* 0x000000ff00267202 */ /* 0x000fc60000000f00 */
[----:B0-----:R-:W-:Y:S01]  /*3390*/  @!P2 VIADD R40, R2, 0xffffe200 ;  /* 0xffffe2000228a836 */ /* 0x001fe20000000000 */
[----:B------:R0:W2:Y:S01]  /*33a0*/  @!P3 LDG.E.CONSTANT R77, desc[UR10][R36.64+0x1e00] ;  /* 0x001e000a244db981 */ /* 0x0000a2000c1e9900 */
[----:B------:R-:W-:Y:S02]  /*33b0*/  LOP3.LUT P3, RZ, R31, UR9, RZ, 0xfc, !PT ;  /* 0x000000091fff7c12 */ /* 0x000fe4000f86fcff */
[----:B------:R-:W-:Y:S01]  /*33c0*/  ISETP.GT.U32.OR P1, PT, R47, 0x7, P1 ;  /* 0x000000072f00780c */ /* 0x000fe20000f24470 */
[----:B0-----:R-:W-:-:S05]  /*33d0*/  @!P2 IMAD.WIDE R36, R40, 0x4, R34 ;  /* 0x000000042824a825 */ /* 0x001fca00078e0222 */
[----:B------:R0:W2:Y:S01]  /*33e0*/  @!P2 LDG.E.CONSTANT R38, desc[UR10][R36.64+0x1e00] ;  /* 0x001e000a2426a981 */ /* 0x0000a2000c1e9900 */
[----:B------:R-:W-:Y:S01]  /*33f0*/  PLOP3.LUT P1, PT, P1, P3, PT, 0xf2, 0x2f ;  /* 0x00000000002f781c */ /* 0x000fe20000f27e72 */
[----:B0-----:R-:W0:-:S12]  /*3400*/  @!P0 LDC.64 R36, c[0x0][0x388] ;  /* 0x0000e200ff248b82 */ /* 0x001e180000000a00 */
[----:B------:R-:W-:-:S04]  /*3410*/  @!P1 VIADD R40, R0, 0xffffe201 ;  /* 0xffffe20100289836 */ /* 0x000fc80000000000 */
[----:B------:R-:W-:-:S04]  /*3420*/  @!P1 IMAD.WIDE R34, R40, 0x4, R34 ;  /* 0x0000000428229825 */ /* 0x000fc800078e0222 */
[----:B------:R-:W-:-:S06]  /*3430*/  IMAD.MOV.U32 R40, RZ, RZ, RZ ;  /* 0x000000ffff287224 */ /* 0x000fcc00078e00ff */
[----:B------:R-:W2:Y:S01]  /*3440*/  @!P1 LDG.E.CONSTANT R40, desc[UR10][R34.64+0x1e00] ;  /* 0x001e000a22289981 */ /* 0x000ea2000c1e9900 */
[----:B0-----:R-:W-:-:S05]  /*3450*/  @!P0 IMAD.WIDE.U32 R36, R15, 0x4, R36 ;  /* 0x000000040f248825 */ /* 0x001fca00078e0024 */
[----:B------:R-:W2:Y:S04]  /*3460*/  @!P0 LDG.E.CONSTANT R34, desc[UR10][R36.64+0x1e00] ;  /* 0x001e000a24228981 */ /* 0x000ea8000c1e9900 */
[----:B------:R-:W2:Y:S04]  /*3470*/  @!P0 LDG.E.CONSTANT R35, desc[UR10][R36.64+0x1e04] ;  /* 0x001e040a24238981 */ /* 0x000ea8000c1e9900 */
[----:B------:R0:W-:Y:S02]  /*3480*/  STS [R18+0x14], R42 ;  /* 0x0000142a12007388 */ /* 0x0001e40000000800 */
[----:B0-----:R-:W-:Y:S01]  /*3490*/  @!P0 LEA R42, R16, UR4, 0x3 ;  /* 0x00000004102a8c11 */ /* 0x001fe2000f8e18ff */
[----:B------:R-:W-:-:S04]  /*34a0*/  UIADD3 UR7, UPT, UPT, UR7, 0x1a40, URZ ;  /* 0x00001a4007077890 */ /* 0x000fc8000fffe0ff */
[----:B------:R-:W-:Y:S01]  /*34b0*/  UISETP.NE.AND UP0, UPT, UR7, 0x30c0, UPT ;  /* 0x000030c00700788c */ /* 0x000fe2000bf05270 */
[----:B------:R-:W-:Y:S01]  /*34c0*/  VIADD R14, R14, 0x1a40 ;  /* 0x00001a400e0e7836 */ /* 0x000fe20000000000 */
[----:B------:R-:W-:Y:S01]  /*34d0*/  IADD3 R13, PT, PT, R13, 0x1a40, RZ ;  /* 0x00001a400d0d7810 */ /* 0x000fe20007ffe0ff */
        /* <DEDUP_REMOVED lines=10> */
[----:B------:R-:W-:-:S02]  /*3580*/  VIADD R56, R56, 0x1 ;  /* 0x0000000138387836 */ /* 0x000fc40000000000 */
[----:B------:R-:W-:Y:S02]  /*3590*/  VIADD R55, R55, 0x1 ;  /* 0x0000000137377836 */ /* 0x000fe40000000000 */
[----:B------:R-:W-:Y:S02]  /*35a0*/  VIADD R54, R54, 0x1 ;  /* 0x0000000136367836 */ /* 0x000fe40000000000 */
[----:B------:R-:W-:Y:S02]  /*35b0*/  VIADD R53, R53, 0x1 ;  /* 0x0000000135357836 */ /* 0x000fe40000000000 */
[----:B------:R-:W-:Y:S02]  /*35c0*/  VIADD R51, R51, 0x1 ;  /* 0x0000000133337836 */ /* 0x000fe40000000000 */
[----:B------:R-:W-:Y:S02]  /*35d0*/  VIADD R50, R50, 0x1 ;  /* 0x0000000132327836 */ /* 0x000fe40000000000 */
[----:B------:R-:W-:-:S02]  /*35e0*/  VIADD R49, R49, 0x1 ;  /* 0x0000000131317836 */ /* 0x000fc40000000000 */
[----:B------:R-:W-:Y:S01]  /*35f0*/  VIADD R48, R48, 0x1 ;  /* 0x0000000130307836 */ /* 0x000fe20000000000 */
[----:B---3--:R-:W-:Y:S04]  /*3600*/  STS [R18+0x18], R41 ;  /* 0x0000182912007388 */ /* 0x008fe80000000800 */
[----:B----4-:R-:W-:Y:S04]  /*3610*/  STS [R18+0x1c], R39 ;  /* 0x00001c2712007388 */ /* 0x010fe80000000800 */
[----:B-----5:R-:W-:Y:S04]  /*3620*/  STS [R18+0x20], R43 ;  /* 0x0000202b12007388 */ /* 0x020fe80000000800 */
[----:B--2---:R-:W-:Y:S04]  /*3630*/  STS [R18+0x24], R67 ;  /* 0x0000244312007388 */ /* 0x004fe80000000800 */
[----:B------:R-:W-:Y:S04]  /*3640*/  STS [R18+0x28], R45 ;  /* 0x0000282d12007388 */ /* 0x000fe80000000800 */
[----:B------:R-:W-:Y:S04]  /*3650*/  STS [R18+0x2c], R77 ;  /* 0x00002c4d12007388 */ /* 0x000fe80000000800 */
[----:B------:R-:W-:Y:S04]  /*3660*/  STS [R18+0x30], R38 ;  /* 0x0000302612007388 */ /* 0x000fe80000000800 */
[----:B------:R-:W-:Y:S04]  /*3670*/  STS [R18+0x34], R40 ;  /* 0x0000342812007388 */ /* 0x000fe80000000800 */
[----:B------:R-:W-:Y:S01]  /*3680*/  @!P0 STS.64 [R42], R34 ;  /* 0x000000222a008388 */ /* 0x000fe20000000a00 */
[----:B------:R-:W-:Y:S06]  /*3690*/  BAR.SYNC.DEFER_BLOCKING 0x0 ;  /* 0x0000000000007b1d */ /* 0x000fec0000010000 */
[----:B------:R-:W-:Y:S04]  /*36a0*/  LDS R60, [R60] ;  /* 0x000000003c3c7984 */ /* 0x000fe80000000800 */
[----:B------:R-:W0:Y:S04]  /*36b0*/  LDS R37, [R17] ;  /* 0x0000000011257984 */ /* 0x000e280000000800 */
[----:B------:R-:W1:Y:S04]  /*36c0*/  LDS R36, [R17+0x60] ;  /* 0x0000600011247984 */ /* 0x000e680000000800 */
[----:B------:R-:W2:Y:S04]  /*36d0*/  LDS R39, [R17+0xc0] ;  /* 0x0000c00011277984 */ /* 0x000ea80000000800 */
[----:B------:R-:W3:Y:S04]  /*36e0*/  LDS R41, [R17+0x120] ;  /* 0x0001200011297984 */ /* 0x000ee80000000800 */
[----:B------:R-:W4:Y:S04]  /*36f0*/  LDS R43, [R17+0x180] ;  /* 0x00018000112b7984 */ /* 0x000f280000000800 */
[----:B------:R-:W5:Y:S04]  /*3700*/  LDS R40, [R17+0x1e0] ;  /* 0x0001e00011287984 */ /* 0x000f680000000800 */
[----:B------:R-:W5:Y:S04]  /*3710*/  LDS R42, [R17+0x240] ;  /* 0x00024000112a7984 */ /* 0x000f680000000800 */
[----:B------:R-:W5:Y:S04]  /*3720*/  LDS R45, [R17+0x2a0] ;  /* 0x0002a000112d7984 */ /* 0x000f680000000800 */
[----:B------:R-:W5:Y:S04]  /*3730*/  LDS R38, [R17+0x300] ;  /* 0x0003000011267984 */ /* 0x000f680000000800 */
[----:B------:R-:W5:Y:S01]  /*3740*/  LDS R34, [R17+0x480] ;  /* 0x0004800011227984 */ /* 0x000f620000000800 */
[----:B0-----:R-:W-:-:S03]  /*3750*/  FFMA R68, R37, R60, R68 ;  /* 0x0000003c25447223 */ /* 0x001fc60000000044 */
[----:B------:R-:W0:Y:S01]  /*3760*/  LDS R35, [R17+0x4e0] ;  /* 0x0004e00011237984 */ /* 0x000e220000000800 */
[----:B-1----:R-:W-:-:S03]  /*3770*/  FFMA R69, R60, R36, R69 ;  /* 0x000000243c457223 */ /* 0x002fc60000000045 */
[----:B------:R-:W1:Y:S01]  /*3780*/  LDS R37, [R17+0x420] ;  /* 0x0004200011257984 */ /* 0x000e620000000800 */
[----:B--2---:R-:W-:-:S03]  /*3790*/  FFMA R70, R60, R39, R70 ;  /* 0x000000273c467223 */ /* 0x004fc60000000046 */
[----:B------:R-:W2:Y:S04]  /*37a0*/  LDS R36, [R17+0x3c0] ;  /* 0x0003c00011247984 */ /* 0x000ea80000000800 */
[----:B------:R-:W2:Y:S01]  /*37b0*/  LDS R39, [R17+0x360] ;  /* 0x0003600011277984 */ /* 0x000ea20000000800 */
[C---:B---3--:R-:W-:Y:S01]  /*37c0*/  FFMA R71, R60.reuse, R41, R71 ;  /* 0x000000293c477223 */ /* 0x048fe20000000047 */
[----:B------:R-:W-:Y:S02]  /*37d0*/  VIADD R15, R15, 0xb40 ;  /* 0x00000b400f0f7836 */ /* 0x000fe40000000000 */
[----:B----4-:R-:W-:Y:S01]  /*37e0*/  FFMA R72, R60, R43, R72 ;  /* 0x0000002b3c487223 */ /* 0x010fe20000000048 */
[----:B------:R-:W-:Y:S02]  /*37f0*/  VIADD R12, R12, 0x1a40 ;  /* 0x00001a400c0c7836 */ /* 0x000fe40000000000 */
[----:B------:R-:W-:-:S02]  /*3800*/  VIADD R11, R11, 0x1a40 ;  /* 0x00001a400b0b7836 */ /* 0x000fc40000000000 */
[----:B-----5:R-:W-:Y:S01]  /*3810*/  FFMA R73, R60, R40, R73 ;  /* 0x000000283c497223 */ /* 0x020fe20000000049 */
[----:B------:R-:W-:Y:S02]  /*3820*/  VIADD R10, R10, 0x1a40 ;  /* 0x00001a400a0a7836 */ /* 0x000fe40000000000 */
[----:B------:R-:W-:Y:S02]  /*3830*/  VIADD R8, R8, 0x1a40 ;  /* 0x00001a4008087836 */ /* 0x000fe40000000000 */
[----:B------:R-:W-:Y:S01]  /*3840*/  FFMA R75, R60, R42, R75 ;  /* 0x0000002a3c4b7223 */ /* 0x000fe2000000004b */
[----:B------:R-:W-:Y:S02]  /*3850*/  VIADD R7, R7, 0x1a40 ;  /* 0x00001a4007077836 */ /* 0x000fe40000000000 */
[----:B------:R-:W-:Y:S02]  /*3860*/  VIADD R6, R6, 0x1a40 ;  /* 0x00001a4006067836 */ /* 0x000fe40000000000 */
[----:B------:R-:W-:Y:S01]  /*3870*/  FFMA R74, R60, R45, R74 ;  /* 0x0000002d3c4a7223 */ /* 0x000fe2000000004a */
[----:B------:R-:W-:-:S02]  /*3880*/  VIADD R4, R4, 0x1a40 ;  /* 0x00001a4004047836 */ /* 0x000fc40000000000 */
[----:B------:R-:W-:Y:S02]  /*3890*/  VIADD R0, R0, 0x1a40 ;  /* 0x00001a4000007836 */ /* 0x000fe40000000000 */
[C---:B------:R-:W-:Y:S01]  /*38a0*/  FFMA R61, R60.reuse, R38, R61 ;  /* 0x000000263c3d7223 */ /* 0x040fe2000000003d */
[----:B------:R-:W-:Y:S01]  /*38b0*/  UIADD3 UR8, UPT, UPT, UR8, 0x1, URZ ;  /* 0x0000000108087890 */ /* 0x000fe2000fffe0ff */
[C---:B------:R-:W-:Y:S01]  /*38c0*/  FFMA R65, R60.reuse, R34, R65 ;  /* 0x000000223c417223 */ /* 0x040fe20000000041 */
[C---:B0-----:R-:W-:Y:S01]  /*38d0*/  FFMA R66, R60.reuse, R35, R66 ;  /* 0x000000233c427223 */ /* 0x041fe20000000042 */
[C---:B-1----:R-:W-:Y:S01]  /*38e0*/  FFMA R64, R60.reuse, R37, R64 ;  /* 0x000000253c407223 */ /* 0x042fe20000000040 */
[C---:B--2---:R-:W-:Y:S01]  /*38f0*/  FFMA R63, R60.reuse, R36, R63 ;  /* 0x000000243c3f7223 */ /* 0x044fe2000000003f */
[----:B------:R-:W-:Y:S01]  /*3900*/  FFMA R62, R60, R39, R62 ;  /* 0x000000273c3e7223 */ /* 0x000fe2000000003e */
[----:B------:R-:W-:Y:S06]  /*3910*/  BRA.U UP0, `(.L_x_0) ;  /* 0xffffffe1007c7547 */ /* 0x000fec000b83ffff */
[----:B------:R-:W0:Y:S01]  /*3920*/  LDC.64 R4, c[0x0][0x398] ;  /* 0x0000e600ff047b82 */ /* 0x000e220000000a00 */
[----:B------:R-:W-:-:S04]  /*3930*/  UIMAD.WIDE.U32 UR4, UR12, 0x66666667, URZ ;  /* 0x666666670c0478a5 */ /* 0x000fc8000f8e00ff */
[----:B------:R-:W-:-:S04]  /*3940*/  USHF.R.U32.HI UR4, URZ, 0x4, UR5 ;  /* 0x00000004ff047899 */ /* 0x000fc80008011605 */
[----:B------:R-:W-:-:S06]  /*3950*/  UIMAD UR4, UR4, -0x28, UR12 ;  /* 0xffffffd8040478a4 */ /* 0x000fcc000f8e020c */
[----:B------:R-:W-:-:S04]  /*3960*/  IMAD.U32 R0, RZ, RZ, UR4 ;  /* 0x00000004ff007e24 */ /* 0x000fc8000f8e00ff */
[----:B------:R-:W-:-:S04]  /*3970*/  IMAD R3, R0, 0x18, R19 ;  /* 0x0000001800037824 */ /* 0x000fc800078e0213 */
[----:B0-----:R-:W-:Y:S01]  /*3980*/  IMAD.WIDE.U32 R4, R3, 0x4, R4 ;  /* 0x0000000403047825 */ /* 0x001fe200078e0004 */
[----:B------:R-:W0:Y:S01]  /*3990*/  S2R R0, SR_TID.X ;  /* 0x0000000000007919 */ /* 0x000e220000002100 */
[----:B------:R-:W1:Y:S04]  /*39a0*/  LDC.64 R2, c[0x0][0x390] ;  /* 0x0000e400ff027b82 */ /* 0x000e680000000a00 */
[----:B------:R-:W2:Y:S01]  /*39b0*/  LDG.E.CONSTANT R4, desc[UR10][R4.64] ;  /* 0x0000000a04047981 */ /* 0x000ea2000c1e9900 */
[----:B------:R-:W-:-:S04]  /*39c0*/  IMAD.U32 R6, RZ, RZ, UR12 ;  /* 0x0000000cff067e24 */ /* 0x000fc8000f8e00ff */
[----:B------:R-:W-:Y:S01]  /*39d0*/  IMAD R19, R6, 0x18, R19 ;  /* 0x0000001806137824 */ /* 0x000fe200078e0213 */
[----:B0-----:R-:W-:-:S05]  /*39e0*/  LOP3.LUT R0, R0, 0xffff, RZ, 0xc0, !PT ;  /* 0x0000ffff00007812 */ /* 0x001fca00078ec0ff */
[----:B------:R-:W-:-:S05]  /*39f0*/  IMAD R0, R0, 0xaab, RZ ;  /* 0x00000aab00007824 */ /* 0x000fca00078e02ff */
[----:B------:R-:W-:-:S05]  /*3a00*/  SHF.R.U32.HI R0, RZ, 0x10, R0 ;  /* 0x00000010ff007819 */ /* 0x000fca0000011600 */
[----:B------:R-:W-:-:S04]  /*3a10*/  IMAD R19, R0, 0x16f80, R19 ;  /* 0x00016f8000137824 */ /* 0x000fc800078e0213 */
[----:B-1----:R-:W-:-:S04]  /*3a20*/  IMAD.WIDE.U32 R2, R19, 0x4, R2 ;  /* 0x0000000413027825 */ /* 0x002fc800078e0002 */
[--C-:B--2---:R-:W-:Y:S01]  /*3a30*/  FADD R68, R68, R4.reuse ;  /* 0x0000000444447221 */ /* 0x104fe20000000000 */
[--C-:B------:R-:W-:Y:S01]  /*3a40*/  FADD R70, R70, R4.reuse ;  /* 0x0000000446467221 */ /* 0x100fe20000000000 */
[--C-:B------:R-:W-:Y:S01]  /*3a50*/  FADD R72, R72, R4.reuse ;  /* 0x0000000448487221 */ /* 0x100fe20000000000 */
[--C-:B------:R-:W-:Y:S01]  /*3a60*/  FADD R74, R74, R4.reuse ;  /* 0x000000044a4a7221 */ /* 0x100fe20000000000 */
[--C-:B------:R-:W-:Y:S01]  /*3a70*/  FADD R69, R69, R4.reuse ;  /* 0x0000000445457221 */ /* 0x100fe20000000000 */
[----:B------:R-:W-:Y:S01]  /*3a80*/  FMNMX R68, R68, 6, PT ;  /* 0x40c0000044447809 */ /* 0x000fe20003800000 */
[--C-:B------:R-:W-:Y:S01]  /*3a90*/  FADD R71, R71, R4.reuse ;  /* 0x0000000447477221 */ /* 0x100fe20000000000 */
[--C-:B------:R-:W-:Y:S01]  /*3aa0*/  FADD R73, R73, R4.reuse ;  /* 0x0000000449497221 */ /* 0x100fe20000000000 */
[--C-:B------:R-:W-:Y:S01]  /*3ab0*/  FADD R75, R75, R4.reuse ;  /* 0x000000044b4b7221 */ /* 0x100fe20000000000 */
[----:B------:R-:W-:Y:S01]  /*3ac0*/  FMNMX R5, RZ, R68, !PT ;  /* 0x00000044ff057209 */ /* 0x000fe20007800000 */
[--C-:B------:R-:W-:Y:S01]  /*3ad0*/  FADD R61, R61, R4.reuse ;  /* 0x000000043d3d7221 */ /* 0x100fe20000000000 */
[--C-:B------:R-:W-:Y:S01]  /*3ae0*/  FADD R62, R62, R4.reuse ;  /* 0x000000043e3e7221 */ /* 0x100fe20000000000 */
[--C-:B------:R-:W-:Y:S01]  /*3af0*/  FADD R63, R63, R4.reuse ;  /* 0x000000043f3f7221 */ /* 0x100fe20000000000 */
[--C-:B------:R-:W-:Y:S01]  /*3b00*/  FADD R64, R64, R4.reuse ;  /* 0x0000000440407221 */ /* 0x100fe20000000000 */
[--C-:B------:R-:W-:Y:S01]  /*3b10*/  FADD R65, R65, R4.reuse ;  /* 0x0000000441417221 */ /* 0x100fe20000000000 */
[----:B------:R-:W-:Y:S01]  /*3b20*/  FMNMX R70, R70, 6, PT ;  /* 0x40c0000046467809 */ /* 0x000fe20003800000 */
[----:B------:R-:W-:Y:S01]  /*3b30*/  FADD R4, R66, R4 ;  /* 0x0000000442047221 */ /* 0x000fe20000000000 */
[----:B------:R-:W-:Y:S01]  /*3b40*/  FMNMX R72, R72, 6, PT ;  /* 0x40c0000048487809 */ /* 0x000fe20003800000 */
[----:B------:R0:W-:Y:S01]  /*3b50*/  STG.E desc[UR10][R2.64], R5 ;  /* 0x0000000502007986 */ /* 0x0001e2000c10190a */
[----:B------:R-:W-:-:S02]  /*3b60*/  FMNMX R74, R74, 6, PT ;  /* 0x40c000004a4a7809 */ /* 0x000fc40003800000 */
[----:B------:R-:W-:Y:S02]  /*3b70*/  FMNMX R7, RZ, R70, !PT ;  /* 0x00000046ff077209 */ /* 0x000fe40007800000 */
[----:B------:R-:W-:Y:S02]  /*3b80*/  FMNMX R9, RZ, R72, !PT ;  /* 0x00000048ff097209 */ /* 0x000fe40007800000 */
[----:B------:R-:W-:Y:S01]  /*3b90*/  FMNMX R69, R69, 6, PT ;  /* 0x40c0000045457809 */ /* 0x000fe20003800000 */
[----:B------:R1:W-:Y:S01]  /*3ba0*/  STG.E desc[UR10][R2.64+0xd200], R7 ;  /* 0x00d2000702007986 */ /* 0x0003e2000c10190a */
[----:B------:R-:W-:Y:S02]  /*3bb0*/  FMNMX R71, R71, 6, PT ;  /* 0x40c0000047477809 */ /* 0x000fe40003800000 */
[----:B------:R-:W-:Y:S01]  /*3bc0*/  FMNMX R73, R73, 6, PT ;  /* 0x40c0000049497809 */ /* 0x000fe20003800000 */
[----:B------:R2:W-:Y:S01]  /*3bd0*/  STG.E desc[UR10][R2.64+0x1a400], R9 ;  /* 0x01a4000902007986 */ /* 0x0005e2000c10190a */
[----:B0-----:R-:W-:-:S02]  /*3be0*/  FMNMX R5, RZ, R74, !PT ;  /* 0x0000004aff057209 */ /* 0x001fc40007800000 */
[----:B------:R-:W-:Y:S02]  /*3bf0*/  FMNMX R75, R75, 6, PT ;  /* 0x40c000004b4b7809 */ /* 0x000fe40003800000 */
[----:B------:R-:W-:Y:S01]  /*3c00*/  FMNMX R61, R61, 6, PT ;  /* 0x40c000003d3d7809 */ /* 0x000fe20003800000 */
[----:B------:R0:W-:Y:S01]  /*3c10*/  STG.E desc[UR10][R2.64+0x2df00], R5 ;  /* 0x02df000502007986 */ /* 0x0001e2000c10190a */
[----:B------:R-:W-:Y:S02]  /*3c20*/  FMNMX R62, R62, 6, PT ;  /* 0x40c000003e3e7809 */ /* 0x000fe40003800000 */
[----:B------:R-:W-:Y:S02]  /*3c30*/  FMNMX R63, R63, 6, PT ;  /* 0x40c000003f3f7809 */ /* 0x000fe40003800000 */
[----:B------:R-:W-:Y:S02]  /*3c40*/  FMNMX R64, R64, 6, PT ;  /* 0x40c0000040407809 */ /* 0x000fe40003800000 */
[----:B------:R-:W-:-:S02]  /*3c50*/  FMNMX R65, R65, 6, PT ;  /* 0x40c0000041417809 */ /* 0x000fc40003800000 */
[----:B------:R-:W-:Y:S02]  /*3c60*/  FMNMX R4, R4, 6, PT ;  /* 0x40c0000004047809 */ /* 0x000fe40003800000 */
[----:B------:R-:W-:Y:S02]  /*3c70*/  FMNMX R69, RZ, R69, !PT ;  /* 0x00000045ff457209 */ /* 0x000fe40007800000 */
[----:B------:R-:W-:Y:S02]  /*3c80*/  FMNMX R71, RZ, R71, !PT ;  /* 0x00000047ff477209 */ /* 0x000fe40007800000 */
[----:B------:R-:W-:Y:S01]  /*3c90*/  FMNMX R73, RZ, R73, !PT ;  /* 0x00000049ff497209 */ /* 0x000fe20007800000 */
[----:B------:R-:W-:Y:S01]  /*3ca0*/  STG.E desc[UR10][R2.64+0x6900], R69 ;  /* 0x0069004502007986 */ /* 0x000fe2000c10190a */
[----:B------:R-:W-:Y:S02]  /*3cb0*/  FMNMX R75, RZ, R75, !PT ;  /* 0x0000004bff4b7209 */ /* 0x000fe40007800000 */
[----:B------:R-:W-:Y:S01]  /*3cc0*/  FMNMX R61, RZ, R61, !PT ;  /* 0x0000003dff3d7209 */ /* 0x000fe20007800000 */
[----:B------:R-:W-:Y:S01]  /*3cd0*/  STG.E desc[UR10][R2.64+0x13b00], R71 ;  /* 0x013b004702007986 */ /* 0x000fe2000c10190a */
[----:B-1----:R-:W-:-:S02]  /*3ce0*/  FMNMX R7, RZ, R62, !PT ;  /* 0x0000003eff077209 */ /* 0x002fc40007800000 */
[----:B------:R-:W-:Y:S01]  /*3cf0*/  FMNMX R63, RZ, R63, !PT ;  /* 0x0000003fff3f7209 */ /* 0x000fe20007800000 */
[----:B------:R-:W-:Y:S01]  /*3d00*/  STG.E desc[UR10][R2.64+0x20d00], R73 ;  /* 0x020d004902007986 */ /* 0x000fe2000c10190a */
[----:B--2---:R-:W-:Y:S02]  /*3d10*/  FMNMX R9, RZ, R64, !PT ;  /* 0x00000040ff097209 */ /* 0x004fe40007800000 */
[----:B------:R-:W-:Y:S01]  /*3d20*/  FMNMX R65, RZ, R65, !PT ;  /* 0x00000041ff417209 */ /* 0x000fe20007800000 */
[----:B------:R-:W-:Y:S01]  /*3d30*/  STG.E desc[UR10][R2.64+0x27600], R75 ;  /* 0x0276004b02007986 */ /* 0x000fe2000c10190a */
[----:B0-----:R-:W-:-:S03]  /*3d40*/  FMNMX R5, RZ, R4, !PT ;  /* 0x00000004ff057209 */ /* 0x001fc60007800000 */
[----:B------:R-:W-:Y:S04]  /*3d50*/  STG.E desc[UR10][R2.64+0x34800], R61 ;  /* 0x0348003d02007986 */ /* 0x000fe8000c10190a */
[----:B------:R-:W-:Y:S04]  /*3d60*/  STG.E desc[UR10][R2.64+0x3b100], R7 ;  /* 0x03b1000702007986 */ /* 0x000fe8000c10190a */
[----:B------:R-:W-:Y:S04]  /*3d70*/  STG.E desc[UR10][R2.64+0x41a00], R63 ;  /* 0x041a003f02007986 */ /* 0x000fe8000c10190a */
[----:B------:R-:W-:Y:S04]  /*3d80*/  STG.E desc[UR10][R2.64+0x48300], R9 ;  /* 0x0483000902007986 */ /* 0x000fe8000c10190a */
[----:B------:R-:W-:Y:S04]  /*3d90*/  STG.E desc[UR10][R2.64+0x4ec00], R65 ;  /* 0x04ec004102007986 */ /* 0x000fe8000c10190a */
[----:B------:R-:W-:Y:S01]  /*3da0*/  STG.E desc[UR10][R2.64+0x55500], R5 ;  /* 0x0555000502007986 */ /* 0x000fe2000c10190a */
[----:B------:R-:W-:Y:S05]  /*3db0*/  EXIT ;  /* 0x000000000000794d */ /* 0x000fea0003800000 */
.L_x_1:
[----:B------:R-:W-:-:S00]  /*3dc0*/  BRA `(.L_x_1) ;  /* 0xfffffffc00fc7947 */ /* 0x000fc0000383ffff */
[----:B------:R-:W-:-:S00]  /*3dd0*/  NOP ;  /* 0x0000000000007918 */ /* 0x000fc00000000000 */
        /* <DEDUP_REMOVED lines=10> */
.L_x_2:


//--------------------- .nv.shared.my_kernel_kernel0 --------------------------
	.section	.nv.shared.my_kernel_kernel0,"aw",@nobits
	.sectionflags	@""
	.align	4
.nv.shared.my_kernel_kernel0:
	.zero		6496


//--------------------- .nv.shared.reserved.0     --------------------------
	.section	.nv.shared.reserved.0,"aw",@nobits
	.weak		__nv_reservedSMEM_offset_0_alias
	.size		__nv_reservedSMEM_offset_0_alias, 0, 64
	.other		__nv_reservedSMEM_offset_0_alias,@"STO_CUDA_RESERVED_SHARED STV_DEFAULT"
__nv_reservedSMEM_offset_0_alias:
	.zero		0
	.zero		64


//--------------------- .nv.constant0.my_kernel_kernel0 --------------------------
	.section	.nv.constant0.my_kernel_kernel0,"a",@progbits
	.sectionflags	@""
	.align	4
.nv.constant0.my_kernel_kernel0:
	.zero		928


//--------------------- SYMBOLS --------------------------

	.type		.nv.reservedSmem.offset0,@object
	.size		.nv.reservedSmem.offset0,0x4
	.type		.nv.reservedSmem.cap,@object
	.size		.nv.reservedSmem.cap,0x4
